	.target	sm_90a

	.elftype	@"ET_EXEC"


//--------------------- .note.nv.tkinfo           --------------------------
	.section	.note.nv.tkinfo,"",@"SHT_NOTE"
	.sectionflags	@"SHF_NOTE_NV_TKINFO"
	.tkinfo
        /*0018*/ 	.word	0x00000002
        /*0030*/ 	.string	""
        /*0030*/ 	.string	"ptxas"
        /*0030*/ 	.string	"Cuda compilation tools, release 13.0, V13.0.88"
        /*0030*/ 	.string	"Build cuda_13.0.r13.0/compiler.36424714_0"
        /*0030*/ 	.string	"-arch sm_90a -m 64 "



//--------------------- .note.nv.cuinfo           --------------------------
	.section	.note.nv.cuinfo,"",@"SHT_NOTE"
	.sectionflags	@"SHF_NOTE_NV_CUINFO"
        /*0018*/ 	.short	0x0002
        /*001a*/ 	.short	0x005a
        /*001c*/ 	.short	0x0082
	.zero		2


//--------------------- .nv.info                  --------------------------
	.section	.nv.info,"",@"SHT_CUDA_INFO"
	.align	4


	//----- nvinfo : EIATTR_REGCOUNT
	.align		4
        /*0000*/ 	.byte	0x04, 0x2f
        /*0002*/ 	.short	(.L_15 - .L_14)
	.align		4
.L_14:
        /*0004*/ 	.word	index@(_ZN7cutlass13device_kernelINS_4gemm6kernel13GemmUniversalIN4cute5tupleIJiiiiEEENS1_10collective13CollectiveMmaINS1_34MainloopSm90TmaGmmaWarpSpecializedILi4ENS5_IJNS4_1CILi2EEENSA_ILi1EEESC_EEENS1_35KernelTmaWarpSpecializedCooperativeEEENS5_IJNSA_ILi256EEENSA_ILi128EEENSA_ILi64EEEEEENS_10bfloat16_tENS5_IJlSC_lEEESK_SL_NS4_8TiledMMAINS4_8MMA_AtomIJNS4_4SM904GMMA28MMA_64x128x16_F32BF16BF16_SSILNSP_5MajorE0ELSR_0ELNSP_7ScaleInE1ELSS_1EEEEEENS4_6LayoutISD_NS5_IJSC_NSA_ILi0EEESW_EEEEENS5_IJNS4_10UnderscoreESZ_SZ_EEEEENS4_13SM90_TMA_LOADENS4_14ComposedLayoutINS4_7SwizzleILi3ELi4ELi3EEENS4_18smem_ptr_flag_bitsILi16EEENSV_INS5_IJNSA_ILi8EEESI_EEENS5_IJSI_SC_EEEEEEEvNS4_8identityENS4_23SM90_TMA_LOAD_MULTICASTES1C_vS1D_EENS_8epilogue10collective6detail29Sm90TmaWarpSpecializedAdapterINS1H_15DefaultEpilogueISK_SL_SL_NS1G_6thread17LinearCombinationISK_Li1EffLNS1L_9ScaleType4KindE0ELNS_15FloatRoundStyleE2ESK_EENS1_15EpilogueDefaultEEEEEvvEEEEvNT_6ParamsE)
        /*0008*/ 	.word	0x000000a8


	//----- nvinfo : EIATTR_FRAME_SIZE
	.align		4
.L_15:
        /*000c*/ 	.byte	0x04, 0x11
        /*000e*/ 	.short	(.L_17 - .L_16)
	.align		4
.L_16:
        /*0010*/ 	.word	index@(_ZN7cutlass13device_kernelINS_4gemm6kernel13GemmUniversalIN4cute5tupleIJiiiiEEENS1_10collective13CollectiveMmaINS1_34MainloopSm90TmaGmmaWarpSpecializedILi4ENS5_IJNS4_1CILi2EEENSA_ILi1EEESC_EEENS1_35KernelTmaWarpSpecializedCooperativeEEENS5_IJNSA_ILi256EEENSA_ILi128EEENSA_ILi64EEEEEENS_10bfloat16_tENS5_IJlSC_lEEESK_SL_NS4_8TiledMMAINS4_8MMA_AtomIJNS4_4SM904GMMA28MMA_64x128x16_F32BF16BF16_SSILNSP_5MajorE0ELSR_0ELNSP_7ScaleInE1ELSS_1EEEEEENS4_6LayoutISD_NS5_IJSC_NSA_ILi0EEESW_EEEEENS5_IJNS4_10UnderscoreESZ_SZ_EEEEENS4_13SM90_TMA_LOADENS4_14ComposedLayoutINS4_7SwizzleILi3ELi4ELi3EEENS4_18smem_ptr_flag_bitsILi16EEENSV_INS5_IJNSA_ILi8EEESI_EEENS5_IJSI_SC_EEEEEEEvNS4_8identityENS4_23SM90_TMA_LOAD_MULTICASTES1C_vS1D_EENS_8epilogue10collective6detail29Sm90TmaWarpSpecializedAdapterINS1H_15DefaultEpilogueISK_SL_SL_NS1G_6thread17LinearCombinationISK_Li1EffLNS1L_9ScaleType4KindE0ELNS_15FloatRoundStyleE2ESK_EENS1_15EpilogueDefaultEEEEEvvEEEEvNT_6ParamsE)
        /*0014*/ 	.word	0x00000000


	//----- nvinfo : EIATTR_MIN_STACK_SIZE
	.align		4
.L_17:
        /*0018*/ 	.byte	0x04, 0x12
        /*001a*/ 	.short	(.L_19 - .L_18)
	.align		4
.L_18:
        /*001c*/ 	.word	index@(_ZN7cutlass13device_kernelINS_4gemm6kernel13GemmUniversalIN4cute5tupleIJiiiiEEENS1_10collective13CollectiveMmaINS1_34MainloopSm90TmaGmmaWarpSpecializedILi4ENS5_IJNS4_1CILi2EEENSA_ILi1EEESC_EEENS1_35KernelTmaWarpSpecializedCooperativeEEENS5_IJNSA_ILi256EEENSA_ILi128EEENSA_ILi64EEEEEENS_10bfloat16_tENS5_IJlSC_lEEESK_SL_NS4_8TiledMMAINS4_8MMA_AtomIJNS4_4SM904GMMA28MMA_64x128x16_F32BF16BF16_SSILNSP_5MajorE0ELSR_0ELNSP_7ScaleInE1ELSS_1EEEEEENS4_6LayoutISD_NS5_IJSC_NSA_ILi0EEESW_EEEEENS5_IJNS4_10UnderscoreESZ_SZ_EEEEENS4_13SM90_TMA_LOADENS4_14ComposedLayoutINS4_7SwizzleILi3ELi4ELi3EEENS4_18smem_ptr_flag_bitsILi16EEENSV_INS5_IJNSA_ILi8EEESI_EEENS5_IJSI_SC_EEEEEEEvNS4_8identityENS4_23SM90_TMA_LOAD_MULTICASTES1C_vS1D_EENS_8epilogue10collective6detail29Sm90TmaWarpSpecializedAdapterINS1H_15DefaultEpilogueISK_SL_SL_NS1G_6thread17LinearCombinationISK_Li1EffLNS1L_9ScaleType4KindE0ELNS_15FloatRoundStyleE2ESK_EENS1_15EpilogueDefaultEEEEEvvEEEEvNT_6ParamsE)
        /*0020*/ 	.word	0x00000000
.L_19:


//--------------------- .nv.compat                --------------------------
	.section	.nv.compat,"",@"SHT_CUDA_COMPAT_INFO"
	.align	4
        /*0000*/ 	.byte	0x02, 0x09, 0x01, 0x00, 0x02, 0x02, 0x04, 0x00, 0x02, 0x05, 0x05, 0x00, 0x03, 0x07, 0x01, 0x01
        /*0010*/ 	.byte	0x02, 0x03, 0x01, 0x00, 0x02, 0x06, 0x01, 0x00, 0x04, 0x0b, 0x08, 0x00, 0x00, 0x00, 0x00, 0x00
        /*0020*/ 	.byte	0x00, 0x00, 0x00, 0x00


//--------------------- .nv.info._ZN7cutlass13device_kernelINS_4gemm6kernel13GemmUniversalIN4cute5tupleIJiiiiEEENS1_10collective13CollectiveMmaINS1_34MainloopSm90TmaGmmaWarpSpecializedILi4ENS5_IJNS4_1CILi2EEENSA_ILi1EEESC_EEENS1_35KernelTmaWarpSpecializedCooperativeEEENS5_IJNSA_ILi256EEENSA_ILi128EEENSA_ILi64EEEEEENS_10bfloat16_tENS5_IJlSC_lEEESK_SL_NS4_8TiledMMAINS4_8MMA_AtomIJNS4_4SM904GMMA28MMA_64x128x16_F32BF16BF16_SSILNSP_5MajorE0ELSR_0ELNSP_7ScaleInE1ELSS_1EEEEEENS4_6LayoutISD_NS5_IJSC_NSA_ILi0EEESW_EEEEENS5_IJNS4_10UnderscoreESZ_SZ_EEEEENS4_13SM90_TMA_LOADENS4_14ComposedLayoutINS4_7SwizzleILi3ELi4ELi3EEENS4_18smem_ptr_flag_bitsILi16EEENSV_INS5_IJNSA_ILi8EEESI_EEENS5_IJSI_SC_EEEEEEEvNS4_8identityENS4_23SM90_TMA_LOAD_MULTICASTES1C_vS1D_EENS_8epilogue10collective6detail29Sm90TmaWarpSpecializedAdapterINS1H_15DefaultEpilogueISK_SL_SL_NS1G_6thread17LinearCombinationISK_Li1EffLNS1L_9ScaleType4KindE0ELNS_15FloatRoundStyleE2ESK_EENS1_15EpilogueDefaultEEEEEvvEEEEvNT_6ParamsE --------------------------
	.section	.nv.info._ZN7cutlass13device_kernelINS_4gemm6kernel13GemmUniversalIN4cute5tupleIJiiiiEEENS1_10collective13CollectiveMmaINS1_34MainloopSm90TmaGmmaWarpSpecializedILi4ENS5_IJNS4_1CILi2EEENSA_ILi1EEESC_EEENS1_35KernelTmaWarpSpecializedCooperativeEEENS5_IJNSA_ILi256EEENSA_ILi128EEENSA_ILi64EEEEEENS_10bfloat16_tENS5_IJlSC_lEEESK_SL_NS4_8TiledMMAINS4_8MMA_AtomIJNS4_4SM904GMMA28MMA_64x128x16_F32BF16BF16_SSILNSP_5MajorE0ELSR_0ELNSP_7ScaleInE1ELSS_1EEEEEENS4_6LayoutISD_NS5_IJSC_NSA_ILi0EEESW_EEEEENS5_IJNS4_10UnderscoreESZ_SZ_EEEEENS4_13SM90_TMA_LOADENS4_14ComposedLayoutINS4_7SwizzleILi3ELi4ELi3EEENS4_18smem_ptr_flag_bitsILi16EEENSV_INS5_IJNSA_ILi8EEESI_EEENS5_IJSI_SC_EEEEEEEvNS4_8identityENS4_23SM90_TMA_LOAD_MULTICASTES1C_vS1D_EENS_8epilogue10collective6detail29Sm90TmaWarpSpecializedAdapterINS1H_15DefaultEpilogueISK_SL_SL_NS1G_6thread17LinearCombinationISK_Li1EffLNS1L_9ScaleType4KindE0ELNS_15FloatRoundStyleE2ESK_EENS1_15EpilogueDefaultEEEEEvvEEEEvNT_6ParamsE,"",@"SHT_CUDA_INFO"
	.sectionflags	@""
	.align	4


	//----- nvinfo : EIATTR_CUDA_API_VERSION
	.align		4
        /*0000*/ 	.byte	0x04, 0x37
        /*0002*/ 	.short	(.L_21 - .L_20)
.L_20:
        /*0004*/ 	.word	0x00000082


	//----- nvinfo : EIATTR_KPARAM_INFO
	.align		4
.L_21:
        /*0008*/ 	.byte	0x04, 0x17
        /*000a*/ 	.short	(.L_23 - .L_22)
.L_22:
        /*000c*/ 	.word	0x00000000
        /*0010*/ 	.short	0x0000
        /*0012*/ 	.short	0x0070
        /*0014*/ 	.byte	0x00, 0xf0, 0x01, 0x10


	//----- nvinfo : EIATTR_SPARSE_MMA_MASK
	.align		4
.L_23:
        /*0018*/ 	.byte	0x03, 0x50
        /*001a*/ 	.short	0x0000


	//----- nvinfo : EIATTR_MAXREG_COUNT
	.align		4
        /*001c*/ 	.byte	0x03, 0x1b
        /*001e*/ 	.short	0x00a8


	//----- nvinfo : EIATTR_NUM_BARRIERS
	.align		4
        /*0020*/ 	.byte	0x02, 0x4c
        /*0022*/ 	.byte	0x01
	.zero		1


	//----- nvinfo : EIATTR_EXTERNS
	.align		4
        /*0024*/ 	.byte	0x04, 0x0f
        /*0026*/ 	.short	(.L_25 - .L_24)


	//   ....[0]....
	.align		4
.L_24:
        /*0028*/ 	.word	index@(__assertfail)


	//----- nvinfo : EIATTR_MERCURY_ISA_VERSION
	.align		4
.L_25:
        /*002c*/ 	.byte	0x03, 0x5f
        /*002e*/ 	.short	0x0101


	//----- nvinfo : EIATTR_INT_WARP_WIDE_INSTR_OFFSETS
	.align		4
        /*0030*/ 	.byte	0x04, 0x31
        /*0032*/ 	.short	(.L_27 - .L_26)


	//   ....[0]....
.L_26:
        /*0034*/ 	.word	0x00000480


	//   ....[1]....
        /*0038*/ 	.word	0x000004b0


	//   ....[2]....
        /*003c*/ 	.word	0x00000670


	//   ....[3]....
        /*0040*/ 	.word	0x00001f50


	//----- nvinfo : EIATTR_COOP_GROUP_MASK_REGIDS
	.align		4
.L_27:
        /*0044*/ 	.byte	0x04, 0x29
        /*0046*/ 	.short	(.L_29 - .L_28)


	//   ....[0]....
.L_28:
        /*0048*/ 	.word	0xffffffff


	//   ....[1]....
        /*004c*/ 	.word	0xffffffff


	//   ....[2]....
        /*0050*/ 	.word	0xffffffff


	//   ....[3]....
        /*0054*/ 	.word	0xffffffff


	//   ....[4]....
        /*0058*/ 	.word	0xffffffff


	//   ....[5]....
        /*005c*/ 	.word	0xffffffff


	//----- nvinfo : EIATTR_COOP_GROUP_INSTR_OFFSETS
	.align		4
.L_29:
        /*0060*/ 	.byte	0x04, 0x28
        /*0062*/ 	.short	(.L_31 - .L_30)


	//   ....[0]....
.L_30:
        /*0064*/ 	.word	0x00000060


	//   ....[1]....
        /*0068*/ 	.word	0x00000070


	//   ....[2]....
        /*006c*/ 	.word	0x00000130


	//   ....[3]....
        /*0070*/ 	.word	0x000002d0


	//   ....[4]....
        /*0074*/ 	.word	0x000007f0


	//   ....[5]....
        /*0078*/ 	.word	0x00001240


	//----- nvinfo : EIATTR_REG_RECONFIG
	.align		4
.L_31:
        /*007c*/ 	.byte	0x01, 0x54
	.zero		2


	//----- nvinfo : EIATTR_SYSCALL_OFFSETS
	.align		4
        /*0080*/ 	.byte	0x04, 0x46
        /*0082*/ 	.short	(.L_33 - .L_32)


	//   ....[0]....
.L_32:
        /*0084*/ 	.word	0x00001400


	//----- nvinfo : EIATTR_MBARRIER_INSTR_OFFSETS
	.align		4
.L_33:
        /*0088*/ 	.byte	0x04, 0x39
        /*008a*/ 	.short	(.L_35 - .L_34)


	//   ....[0]....
.L_34:
        /*008c*/ 	.word	0x00000230
        /*0090*/ 	.word	0x000000ff
        /*0094*/ 	.word	0x00000000
        /*0098*/ 	.short	0x0100
        /*009a*/ 	.byte	0x08
	.zero		1


	//   ....[1]....
        /*009c*/ 	.word	0x00000240
        /*00a0*/ 	.word	0x000000ff
        /*00a4*/ 	.word	0x00000020
        /*00a8*/ 	.short	0x0100
        /*00aa*/ 	.byte	0x08
	.zero		1


	//   ....[2]....
        /*00ac*/ 	.word	0x00000250
        /*00b0*/ 	.word	0x000000ff
        /*00b4*/ 	.word	0x00000008
        /*00b8*/ 	.short	0x0100
        /*00ba*/ 	.byte	0x08
	.zero		1


	//   ....[3]....
        /*00bc*/ 	.word	0x00000260
        /*00c0*/ 	.word	0x000000ff
        /*00c4*/ 	.word	0x00000028
        /*00c8*/ 	.short	0x0100
        /*00ca*/ 	.byte	0x08
	.zero		1


	//   ....[4]....
        /*00cc*/ 	.word	0x00000270
        /*00d0*/ 	.word	0x000000ff
        /*00d4*/ 	.word	0x00000010
        /*00d8*/ 	.short	0x0100
        /*00da*/ 	.byte	0x08
	.zero		1


	//   ....[5]....
        /*00dc*/ 	.word	0x00000280
        /*00e0*/ 	.word	0x000000ff
        /*00e4*/ 	.word	0x00000030
        /*00e8*/ 	.short	0x0100
        /*00ea*/ 	.byte	0x08
	.zero		1


	//   ....[6]....
        /*00ec*/ 	.word	0x00000290
        /*00f0*/ 	.word	0x000000ff
        /*00f4*/ 	.word	0x00000018
        /*00f8*/ 	.short	0x0100
        /*00fa*/ 	.byte	0x08
	.zero		1


	//   ....[7]....
        /*00fc*/ 	.word	0x000002a0
        /*0100*/ 	.word	0x000000ff
        /*0104*/ 	.word	0x00000038
        /*0108*/ 	.short	0x0100
        /*010a*/ 	.byte	0x08
	.zero		1


	//   ....[8]....
        /*010c*/ 	.word	0x000006f0
        /*0110*/ 	.word	0x000000ff
        /*0114*/ 	.word	0x00000050
        /*0118*/ 	.short	0x0100
        /*011a*/ 	.byte	0x06
	.zero		1


	//   ....[9]....
        /*011c*/ 	.word	0x00000780
        /*0120*/ 	.word	0x000000ff
        /*0124*/ 	.word	0x00000058
        /*0128*/ 	.short	0x0100
        /*012a*/ 	.byte	0x06
	.zero		1


	//   ....[10]....
        /*012c*/ 	.word	0x000014c0
        /*0130*/ 	.word	0x00000003
        /*0134*/ 	.word	0x00000000
        /*0138*/ 	.short	0x010a
        /*013a*/ 	.byte	0x3f
	.zero		1


	//   ....[11]....
        /*013c*/ 	.word	0x00001500
        /*0140*/ 	.word	0x00000003
        /*0144*/ 	.word	0x00000000
        /*0148*/ 	.short	0x010a
        /*014a*/ 	.byte	0x3f
	.zero		1


	//   ....[12]....
        /*014c*/ 	.word	0x00001a10
        /*0150*/ 	.word	0x00000005
        /*0154*/ 	.word	0x00000000
        /*0158*/ 	.short	0x010a
        /*015a*/ 	.byte	0x3f
	.zero		1


	//   ....[13]....
        /*015c*/ 	.word	0x00001a50
        /*0160*/ 	.word	0x00000005
        /*0164*/ 	.word	0x00000000
        /*0168*/ 	.short	0x010a
        /*016a*/ 	.byte	0x3f
	.zero		1


	//   ....[14]....
        /*016c*/ 	.word	0x00001df0
        /*0170*/ 	.word	0x00000005
        /*0174*/ 	.word	0x00000000
        /*0178*/ 	.short	0x0101
        /*017a*/ 	.byte	0x3f
	.zero		1


	//   ....[15]....
        /*017c*/ 	.word	0x00001fd0
        /*0180*/ 	.word	0x00000003
        /*0184*/ 	.word	0x00000000
        /*0188*/ 	.short	0x0101
        /*018a*/ 	.byte	0x3f
	.zero		1


	//   ....[16]....
        /*018c*/ 	.word	0x0000b800
        /*0190*/ 	.word	0x00000014
        /*0194*/ 	.word	0x00000020
        /*0198*/ 	.short	0x010a
        /*019a*/ 	.byte	0x3f
	.zero		1


	//   ....[17]....
        /*019c*/ 	.word	0x0000bbc0
        /*01a0*/ 	.word	0x00000005
        /*01a4*/ 	.word	0x00000058
        /*01a8*/ 	.short	0x0101
        /*01aa*/ 	.byte	0x3f
	.zero		1


	//   ....[18]....
        /*01ac*/ 	.word	0x0000c2e0
        /*01b0*/ 	.word	0x00000007
        /*01b4*/ 	.word	0x00000000
        /*01b8*/ 	.short	0x010a
        /*01ba*/ 	.byte	0x3f
	.zero		1


	//   ....[19]....
        /*01bc*/ 	.word	0x0000c360
        /*01c0*/ 	.word	0x00000008
        /*01c4*/ 	.word	0x00000000
        /*01c8*/ 	.short	0x010a
        /*01ca*/ 	.byte	0x3f
	.zero		1


	//   ....[20]....
        /*01cc*/ 	.word	0x0000c3f0
        /*01d0*/ 	.word	0x0000000b
        /*01d4*/ 	.word	0x00000000
        /*01d8*/ 	.short	0x010a
        /*01da*/ 	.byte	0x3f
	.zero		1


	//   ....[21]....
        /*01dc*/ 	.word	0x0000c480
        /*01e0*/ 	.word	0x00000003
        /*01e4*/ 	.word	0x00000000
        /*01e8*/ 	.short	0x010a
        /*01ea*/ 	.byte	0x3f
	.zero		1


	//   ....[22]....
        /*01ec*/ 	.word	0x0000c4e0
        /*01f0*/ 	.word	0x00000003
        /*01f4*/ 	.word	0x00000000
        /*01f8*/ 	.short	0x010a
        /*01fa*/ 	.byte	0x3f
	.zero		1


	//   ....[23]....
        /*01fc*/ 	.word	0x0000c530
        /*0200*/ 	.word	0x00000005
        /*0204*/ 	.word	0x00000000
        /*0208*/ 	.short	0x010a
        /*020a*/ 	.byte	0x3f
	.zero		1


	//   ....[24]....
        /*020c*/ 	.word	0x0000c600
        /*0210*/ 	.word	0x00000014
        /*0214*/ 	.word	0x00000020
        /*0218*/ 	.short	0x010a
        /*021a*/ 	.byte	0x3f
	.zero		1


	//   ....[25]....
        /*021c*/ 	.word	0x0000c6d0
        /*0220*/ 	.word	0x00000007
        /*0224*/ 	.word	0x00000000
        /*0228*/ 	.short	0x010a
        /*022a*/ 	.byte	0x3f
	.zero		1


	//   ....[26]....
        /*022c*/ 	.word	0x0000c720
        /*0230*/ 	.word	0x00000008
        /*0234*/ 	.word	0x00000000
        /*0238*/ 	.short	0x010a
        /*023a*/ 	.byte	0x3f
	.zero		1


	//   ....[27]....
        /*023c*/ 	.word	0x0000c770
        /*0240*/ 	.word	0x0000000b
        /*0244*/ 	.word	0x00000000
        /*0248*/ 	.short	0x010a
        /*024a*/ 	.byte	0x3f
	.zero		1


	//----- nvinfo : EIATTR_NUM_MBARRIERS
	.align		4
.L_35:
        /*024c*/ 	.byte	0x03, 0x38
        /*024e*/ 	.short	0x000a


	//----- nvinfo : EIATTR_EXIT_INSTR_OFFSETS
	.align		4
        /*0250*/ 	.byte	0x04, 0x1c
        /*0252*/ 	.short	(.L_37 - .L_36)


	//   ....[0]....
.L_36:
        /*0254*/ 	.word	0x00000950


	//   ....[1]....
        /*0258*/ 	.word	0x00001170


	//   ....[2]....
        /*025c*/ 	.word	0x0000af10


	//   ....[3]....
        /*0260*/ 	.word	0x0000b470


	//   ....[4]....
        /*0264*/ 	.word	0x0000c4d0


	//----- nvinfo : EIATTR_MAX_THREADS
	.align		4
.L_37:
        /*0268*/ 	.byte	0x04, 0x05
        /*026a*/ 	.short	(.L_39 - .L_38)
.L_38:
        /*026c*/ 	.word	0x00000180
        /*0270*/ 	.word	0x00000001
        /*0274*/ 	.word	0x00000001


	//----- nvinfo : EIATTR_CRS_STACK_SIZE
	.align		4
.L_39:
        /*0278*/ 	.byte	0x04, 0x1e
        /*027a*/ 	.short	(.L_41 - .L_40)
.L_40:
        /*027c*/ 	.word	0x00000000


	//----- nvinfo : EIATTR_CBANK_PARAM_SIZE
	.align		4
.L_41:
        /*0280*/ 	.byte	0x03, 0x19
        /*0282*/ 	.short	0x0470


	//----- nvinfo : EIATTR_PARAM_CBANK
	.align		4
        /*0284*/ 	.byte	0x04, 0x0a
        /*0286*/ 	.short	(.L_43 - .L_42)
	.align		4
.L_42:
        /*0288*/ 	.word	index@(.nv.constant0._ZN7cutlass13device_kernelINS_4gemm6kernel13GemmUniversalIN4cute5tupleIJiiiiEEENS1_10collective13CollectiveMmaINS1_34MainloopSm90TmaGmmaWarpSpecializedILi4ENS5_IJNS4_1CILi2EEENSA_ILi1EEESC_EEENS1_35KernelTmaWarpSpecializedCooperativeEEENS5_IJNSA_ILi256EEENSA_ILi128EEENSA_ILi64EEEEEENS_10bfloat16_tENS5_IJlSC_lEEESK_SL_NS4_8TiledMMAINS4_8MMA_AtomIJNS4_4SM904GMMA28MMA_64x128x16_F32BF16BF16_SSILNSP_5MajorE0ELSR_0ELNSP_7ScaleInE1ELSS_1EEEEEENS4_6LayoutISD_NS5_IJSC_NSA_ILi0EEESW_EEEEENS5_IJNS4_10UnderscoreESZ_SZ_EEEEENS4_13SM90_TMA_LOADENS4_14ComposedLayoutINS4_7SwizzleILi3ELi4ELi3EEENS4_18smem_ptr_flag_bitsILi16EEENSV_INS5_IJNSA_ILi8EEESI_EEENS5_IJSI_SC_EEEEEEEvNS4_8identityENS4_23SM90_TMA_LOAD_MULTICASTES1C_vS1D_EENS_8epilogue10collective6detail29Sm90TmaWarpSpecializedAdapterINS1H_15DefaultEpilogueISK_SL_SL_NS1G_6thread17LinearCombinationISK_Li1EffLNS1L_9ScaleType4KindE0ELNS_15FloatRoundStyleE2ESK_EENS1_15EpilogueDefaultEEEEEvvEEEEvNT_6ParamsE)
        /*028c*/ 	.short	0x0210
        /*028e*/ 	.short	0x0470


	//----- nvinfo : EIATTR_SW_WAR
	.align		4
.L_43:
        /*0290*/ 	.byte	0x04, 0x36
        /*0292*/ 	.short	(.L_45 - .L_44)
.L_44:
        /*0294*/ 	.word	0x00000008
.L_45:


//--------------------- .nv.callgraph             --------------------------
	.section	.nv.callgraph,"",@"SHT_CUDA_CALLGRAPH"
	.align	4
	.sectionentsize	8
	.align		4
        /*0000*/ 	.word	0x00000000
	.align		4
        /*0004*/ 	.word	0xffffffff
	.align		4
        /*0008*/ 	.word	index@(_ZN7cutlass13device_kernelINS_4gemm6kernel13GemmUniversalIN4cute5tupleIJiiiiEEENS1_10collective13CollectiveMmaINS1_34MainloopSm90TmaGmmaWarpSpecializedILi4ENS5_IJNS4_1CILi2EEENSA_ILi1EEESC_EEENS1_35KernelTmaWarpSpecializedCooperativeEEENS5_IJNSA_ILi256EEENSA_ILi128EEENSA_ILi64EEEEEENS_10bfloat16_tENS5_IJlSC_lEEESK_SL_NS4_8TiledMMAINS4_8MMA_AtomIJNS4_4SM904GMMA28MMA_64x128x16_F32BF16BF16_SSILNSP_5MajorE0ELSR_0ELNSP_7ScaleInE1ELSS_1EEEEEENS4_6LayoutISD_NS5_IJSC_NSA_ILi0EEESW_EEEEENS5_IJNS4_10UnderscoreESZ_SZ_EEEEENS4_13SM90_TMA_LOADENS4_14ComposedLayoutINS4_7SwizzleILi3ELi4ELi3EEENS4_18smem_ptr_flag_bitsILi16EEENSV_INS5_IJNSA_ILi8EEESI_EEENS5_IJSI_SC_EEEEEEEvNS4_8identityENS4_23SM90_TMA_LOAD_MULTICASTES1C_vS1D_EENS_8epilogue10collective6detail29Sm90TmaWarpSpecializedAdapterINS1H_15DefaultEpilogueISK_SL_SL_NS1G_6thread17LinearCombinationISK_Li1EffLNS1L_9ScaleType4KindE0ELNS_15FloatRoundStyleE2ESK_EENS1_15EpilogueDefaultEEEEEvvEEEEvNT_6ParamsE)
	.align		4
        /*000c*/ 	.word	index@(__assertfail)
	.align		4
        /*0010*/ 	.word	0x00000000
	.align		4
        /*0014*/ 	.word	0xfffffffe
	.align		4
        /*0018*/ 	.word	0x00000000
	.align		4
        /*001c*/ 	.word	0xfffffffd
	.align		4
        /*0020*/ 	.word	0x00000000
	.align		4
        /*0024*/ 	.word	0xfffffffc


//--------------------- .nv.constant4             --------------------------
	.section	.nv.constant4,"a",@progbits
	.align	8
	.align		8
.nv.constant4:
        /*0000*/ 	.dword	__assertfail
	.align		8
        /*0008*/ 	.dword	__unnamed_1
	.align		8
        /*0010*/ 	.dword	_ZN39_INTERNAL_ad3adcd0_4_k_cu_4759aff6_38854cuda3std3__45__cpo5beginE
	.align		8
        /*0018*/ 	.dword	_ZN39_INTERNAL_ad3adcd0_4_k_cu_4759aff6_38854cuda3std3__45__cpo3endE
	.align		8
        /*0020*/ 	.dword	_ZN39_INTERNAL_ad3adcd0_4_k_cu_4759aff6_38854cuda3std3__45__cpo6cbeginE
	.align		8
        /*0028*/ 	.dword	_ZN39_INTERNAL_ad3adcd0_4_k_cu_4759aff6_38854cuda3std3__45__cpo4cendE
	.align		8
        /*0030*/ 	.dword	_ZN39_INTERNAL_ad3adcd0_4_k_cu_4759aff6_38854cuda3std3__441_GLOBAL__N__ad3adcd0_4_k_cu_4759aff6_38856ignoreE
	.align		8
        /*0038*/ 	.dword	_ZN39_INTERNAL_ad3adcd0_4_k_cu_4759aff6_38854cuda3std3__419piecewise_constructE
	.align		8
        /*0040*/ 	.dword	_ZN39_INTERNAL_ad3adcd0_4_k_cu_4759aff6_38854cuda3std3__48in_placeE
	.align		8
        /*0048*/ 	.dword	_ZN39_INTERNAL_ad3adcd0_4_k_cu_4759aff6_38854cuda3std6ranges3__45__cpo4swapE
	.align		8
        /*0050*/ 	.dword	_ZN39_INTERNAL_ad3adcd0_4_k_cu_4759aff6_38854cuda3std6ranges3__45__cpo9iter_moveE
	.align		8
        /*0058*/ 	.dword	_ZN39_INTERNAL_ad3adcd0_4_k_cu_4759aff6_38854cute7productE
	.align		8
        /*0060*/ 	.dword	_ZN39_INTERNAL_ad3adcd0_4_k_cu_4759aff6_38854cute1_E
	.align		8
        /*0068*/ 	.dword	$str$22
	.align		8
        /*0070*/ 	.dword	$str$23


//--------------------- .text._ZN7cutlass13device_kernelINS_4gemm6kernel13GemmUniversalIN4cute5tupleIJiiiiEEENS1_10collective13CollectiveMmaINS1_34MainloopSm90TmaGmmaWarpSpecializedILi4ENS5_IJNS4_1CILi2EEENSA_ILi1EEESC_EEENS1_35KernelTmaWarpSpecializedCooperativeEEENS5_IJNSA_ILi256EEENSA_ILi128EEENSA_ILi64EEEEEENS_10bfloat16_tENS5_IJlSC_lEEESK_SL_NS4_8TiledMMAINS4_8MMA_AtomIJNS4_4SM904GMMA28MMA_64x128x16_F32BF16BF16_SSILNSP_5MajorE0ELSR_0ELNSP_7ScaleInE1ELSS_1EEEEEENS4_6LayoutISD_NS5_IJSC_NSA_ILi0EEESW_EEEEENS5_IJNS4_10UnderscoreESZ_SZ_EEEEENS4_13SM90_TMA_LOADENS4_14ComposedLayoutINS4_7SwizzleILi3ELi4ELi3EEENS4_18smem_ptr_flag_bitsILi16EEENSV_INS5_IJNSA_ILi8EEESI_EEENS5_IJSI_SC_EEEEEEEvNS4_8identityENS4_23SM90_TMA_LOAD_MULTICASTES1C_vS1D_EENS_8epilogue10collective6detail29Sm90TmaWarpSpecializedAdapterINS1H_15DefaultEpilogueISK_SL_SL_NS1G_6thread17LinearCombinationISK_Li1EffLNS1L_9ScaleType4KindE0ELNS_15FloatRoundStyleE2ESK_EENS1_15EpilogueDefaultEEEEEvvEEEEvNT_6ParamsE --------------------------
	.section	.text._ZN7cutlass13device_kernelINS_4gemm6kernel13GemmUniversalIN4cute5tupleIJiiiiEEENS1_10collective13CollectiveMmaINS1_34MainloopSm90TmaGmmaWarpSpecializedILi4ENS5_IJNS4_1CILi2EEENSA_ILi1EEESC_EEENS1_35KernelTmaWarpSpecializedCooperativeEEENS5_IJNSA_ILi256EEENSA_ILi128EEENSA_ILi64EEEEEENS_10bfloat16_tENS5_IJlSC_lEEESK_SL_NS4_8TiledMMAINS4_8MMA_AtomIJNS4_4SM904GMMA28MMA_64x128x16_F32BF16BF16_SSILNSP_5MajorE0ELSR_0ELNSP_7ScaleInE1ELSS_1EEEEEENS4_6LayoutISD_NS5_IJSC_NSA_ILi0EEESW_EEEEENS5_IJNS4_10UnderscoreESZ_SZ_EEEEENS4_13SM90_TMA_LOADENS4_14ComposedLayoutINS4_7SwizzleILi3ELi4ELi3EEENS4_18smem_ptr_flag_bitsILi16EEENSV_INS5_IJNSA_ILi8EEESI_EEENS5_IJSI_SC_EEEEEEEvNS4_8identityENS4_23SM90_TMA_LOAD_MULTICASTES1C_vS1D_EENS_8epilogue10collective6detail29Sm90TmaWarpSpecializedAdapterINS1H_15DefaultEpilogueISK_SL_SL_NS1G_6thread17LinearCombinationISK_Li1EffLNS1L_9ScaleType4KindE0ELNS_15FloatRoundStyleE2ESK_EENS1_15EpilogueDefaultEEEEEvvEEEEvNT_6ParamsE,"ax",@progbits
	.align	128
.text._ZN7cutlass13device_kernelINS_4gemm6kernel13GemmUniversalIN4cute5tupleIJiiiiEEENS1_10collective13CollectiveMmaINS1_34MainloopSm90TmaGmmaWarpSpecializedILi4ENS5_IJNS4_1CILi2EEENSA_ILi1EEESC_EEENS1_35KernelTmaWarpSpecializedCooperativeEEENS5_IJNSA_ILi256EEENSA_ILi128EEENSA_ILi64EEEEEENS_10bfloat16_tENS5_IJlSC_lEEESK_SL_NS4_8TiledMMAINS4_8MMA_AtomIJNS4_4SM904GMMA28MMA_64x128x16_F32BF16BF16_SSILNSP_5MajorE0ELSR_0ELNSP_7ScaleInE1ELSS_1EEEEEENS4_6LayoutISD_NS5_IJSC_NSA_ILi0EEESW_EEEEENS5_IJNS4_10UnderscoreESZ_SZ_EEEEENS4_13SM90_TMA_LOADENS4_14ComposedLayoutINS4_7SwizzleILi3ELi4ELi3EEENS4_18smem_ptr_flag_bitsILi16EEENSV_INS5_IJNSA_ILi8EEESI_EEENS5_IJSI_SC_EEEEEEEvNS4_8identityENS4_23SM90_TMA_LOAD_MULTICASTES1C_vS1D_EENS_8epilogue10collective6detail29Sm90TmaWarpSpecializedAdapterINS1H_15DefaultEpilogueISK_SL_SL_NS1G_6thread17LinearCombinationISK_Li1EffLNS1L_9ScaleType4KindE0ELNS_15FloatRoundStyleE2ESK_EENS1_15EpilogueDefaultEEEEEvvEEEEvNT_6ParamsE:
        .type           _ZN7cutlass13device_kernelINS_4gemm6kernel13GemmUniversalIN4cute5tupleIJiiiiEEENS1_10collective13CollectiveMmaINS1_34MainloopSm90TmaGmmaWarpSpecializedILi4ENS5_IJNS4_1CILi2EEENSA_ILi1EEESC_EEENS1_35KernelTmaWarpSpecializedCooperativeEEENS5_IJNSA_ILi256EEENSA_ILi128EEENSA_ILi64EEEEEENS_10bfloat16_tENS5_IJlSC_lEEESK_SL_NS4_8TiledMMAINS4_8MMA_AtomIJNS4_4SM904GMMA28MMA_64x128x16_F32BF16BF16_SSILNSP_5MajorE0ELSR_0ELNSP_7ScaleInE1ELSS_1EEEEEENS4_6LayoutISD_NS5_IJSC_NSA_ILi0EEESW_EEEEENS5_IJNS4_10UnderscoreESZ_SZ_EEEEENS4_13SM90_TMA_LOADENS4_14ComposedLayoutINS4_7SwizzleILi3ELi4ELi3EEENS4_18smem_ptr_flag_bitsILi16EEENSV_INS5_IJNSA_ILi8EEESI_EEENS5_IJSI_SC_EEEEEEEvNS4_8identityENS4_23SM90_TMA_LOAD_MULTICASTES1C_vS1D_EENS_8epilogue10collective6detail29Sm90TmaWarpSpecializedAdapterINS1H_15DefaultEpilogueISK_SL_SL_NS1G_6thread17LinearCombinationISK_Li1EffLNS1L_9ScaleType4KindE0ELNS_15FloatRoundStyleE2ESK_EENS1_15EpilogueDefaultEEEEEvvEEEEvNT_6ParamsE,@function
        .size           _ZN7cutlass13device_kernelINS_4gemm6kernel13GemmUniversalIN4cute5tupleIJiiiiEEENS1_10collective13CollectiveMmaINS1_34MainloopSm90TmaGmmaWarpSpecializedILi4ENS5_IJNS4_1CILi2EEENSA_ILi1EEESC_EEENS1_35KernelTmaWarpSpecializedCooperativeEEENS5_IJNSA_ILi256EEENSA_ILi128EEENSA_ILi64EEEEEENS_10bfloat16_tENS5_IJlSC_lEEESK_SL_NS4_8TiledMMAINS4_8MMA_AtomIJNS4_4SM904GMMA28MMA_64x128x16_F32BF16BF16_SSILNSP_5MajorE0ELSR_0ELNSP_7ScaleInE1ELSS_1EEEEEENS4_6LayoutISD_NS5_IJSC_NSA_ILi0EEESW_EEEEENS5_IJNS4_10UnderscoreESZ_SZ_EEEEENS4_13SM90_TMA_LOADENS4_14ComposedLayoutINS4_7SwizzleILi3ELi4ELi3EEENS4_18smem_ptr_flag_bitsILi16EEENSV_INS5_IJNSA_ILi8EEESI_EEENS5_IJSI_SC_EEEEEEEvNS4_8identityENS4_23SM90_TMA_LOAD_MULTICASTES1C_vS1D_EENS_8epilogue10collective6detail29Sm90TmaWarpSpecializedAdapterINS1H_15DefaultEpilogueISK_SL_SL_NS1G_6thread17LinearCombinationISK_Li1EffLNS1L_9ScaleType4KindE0ELNS_15FloatRoundStyleE2ESK_EENS1_15EpilogueDefaultEEEEEvvEEEEvNT_6ParamsE,(.L_x_323 - _ZN7cutlass13device_kernelINS_4gemm6kernel13GemmUniversalIN4cute5tupleIJiiiiEEENS1_10collective13CollectiveMmaINS1_34MainloopSm90TmaGmmaWarpSpecializedILi4ENS5_IJNS4_1CILi2EEENSA_ILi1EEESC_EEENS1_35KernelTmaWarpSpecializedCooperativeEEENS5_IJNSA_ILi256EEENSA_ILi128EEENSA_ILi64EEEEEENS_10bfloat16_tENS5_IJlSC_lEEESK_SL_NS4_8TiledMMAINS4_8MMA_AtomIJNS4_4SM904GMMA28MMA_64x128x16_F32BF16BF16_SSILNSP_5MajorE0ELSR_0ELNSP_7ScaleInE1ELSS_1EEEEEENS4_6LayoutISD_NS5_IJSC_NSA_ILi0EEESW_EEEEENS5_IJNS4_10UnderscoreESZ_SZ_EEEEENS4_13SM90_TMA_LOADENS4_14ComposedLayoutINS4_7SwizzleILi3ELi4ELi3EEENS4_18smem_ptr_flag_bitsILi16EEENSV_INS5_IJNSA_ILi8EEESI_EEENS5_IJSI_SC_EEEEEEEvNS4_8identityENS4_23SM90_TMA_LOAD_MULTICASTES1C_vS1D_EENS_8epilogue10collective6detail29Sm90TmaWarpSpecializedAdapterINS1H_15DefaultEpilogueISK_SL_SL_NS1G_6thread17LinearCombinationISK_Li1EffLNS1L_9ScaleType4KindE0ELNS_15FloatRoundStyleE2ESK_EENS1_15EpilogueDefaultEEEEEvvEEEEvNT_6ParamsE)
        .other          _ZN7cutlass13device_kernelINS_4gemm6kernel13GemmUniversalIN4cute5tupleIJiiiiEEENS1_10collective13CollectiveMmaINS1_34MainloopSm90TmaGmmaWarpSpecializedILi4ENS5_IJNS4_1CILi2EEENSA_ILi1EEESC_EEENS1_35KernelTmaWarpSpecializedCooperativeEEENS5_IJNSA_ILi256EEENSA_ILi128EEENSA_ILi64EEEEEENS_10bfloat16_tENS5_IJlSC_lEEESK_SL_NS4_8TiledMMAINS4_8MMA_AtomIJNS4_4SM904GMMA28MMA_64x128x16_F32BF16BF16_SSILNSP_5MajorE0ELSR_0ELNSP_7ScaleInE1ELSS_1EEEEEENS4_6LayoutISD_NS5_IJSC_NSA_ILi0EEESW_EEEEENS5_IJNS4_10UnderscoreESZ_SZ_EEEEENS4_13SM90_TMA_LOADENS4_14ComposedLayoutINS4_7SwizzleILi3ELi4ELi3EEENS4_18smem_ptr_flag_bitsILi16EEENSV_INS5_IJNSA_ILi8EEESI_EEENS5_IJSI_SC_EEEEEEEvNS4_8identityENS4_23SM90_TMA_LOAD_MULTICASTES1C_vS1D_EENS_8epilogue10collective6detail29Sm90TmaWarpSpecializedAdapterINS1H_15DefaultEpilogueISK_SL_SL_NS1G_6thread17LinearCombinationISK_Li1EffLNS1L_9ScaleType4KindE0ELNS_15FloatRoundStyleE2ESK_EENS1_15EpilogueDefaultEEEEEvvEEEEvNT_6ParamsE,@"STO_CUDA_ENTRY STV_DEFAULT"
_ZN7cutlass13device_kernelINS_4gemm6kernel13GemmUniversalIN4cute5tupleIJiiiiEEENS1_10collective13CollectiveMmaINS1_34MainloopSm90TmaGmmaWarpSpecializedILi4ENS5_IJNS4_1CILi2EEENSA_ILi1EEESC_EEENS1_35KernelTmaWarpSpecializedCooperativeEEENS5_IJNSA_ILi256EEENSA_ILi128EEENSA_ILi64EEEEEENS_10bfloat16_tENS5_IJlSC_lEEESK_SL_NS4_8TiledMMAINS4_8MMA_AtomIJNS4_4SM904GMMA28MMA_64x128x16_F32BF16BF16_SSILNSP_5MajorE0ELSR_0ELNSP_7ScaleInE1ELSS_1EEEEEENS4_6LayoutISD_NS5_IJSC_NSA_ILi0EEESW_EEEEENS5_IJNS4_10UnderscoreESZ_SZ_EEEEENS4_13SM90_TMA_LOADENS4_14ComposedLayoutINS4_7SwizzleILi3ELi4ELi3EEENS4_18smem_ptr_flag_bitsILi16EEENSV_INS5_IJNSA_ILi8EEESI_EEENS5_IJSI_SC_EEEEEEEvNS4_8identityENS4_23SM90_TMA_LOAD_MULTICASTES1C_vS1D_EENS_8epilogue10collective6detail29Sm90TmaWarpSpecializedAdapterINS1H_15DefaultEpilogueISK_SL_SL_NS1G_6thread17LinearCombinationISK_Li1EffLNS1L_9ScaleType4KindE0ELNS_15FloatRoundStyleE2ESK_EENS1_15EpilogueDefaultEEEEEvvEEEEvNT_6ParamsE:
[----:B------:R-:W0:Y:S01]  /*0000*/  LDC R1, c[0x0][0x28] ;  /* 0x00000a00ff017b82 */ /* 0x000e220000000800 */
[----:B------:R-:W1:Y:S01]  /*0010*/  S2R R18, SR_TID.X ;  /* 0x0000000000127919 */ /* 0x000e620000002100 */
[----:B------:R-:W-:Y:S01]  /*0020*/  ELECT P0, URZ, PT ;  /* 0x00000000003f782f */ /* 0x000fe20003800000 */
[----:B------:R-:W-:Y:S01]  /*0030*/  BSSY B0, `(.L_x_0) ;  /* 0x000000f000007945 */ /* 0x000fe20003800000 */
[--C-:B-1----:R-:W-:Y:S02]  /*0040*/  SHF.R.U32.HI R0, RZ, 0x5, R18.reuse ;  /* 0x00000005ff007819 */ /* 0x102fe40000011612 */
[----:B------:R-:W-:-:S03]  /*0050*/  SHF.R.U32.HI R3, RZ, 0x7, R18 ;  /* 0x00000007ff037819 */ /* 0x000fc60000011612 */
[----:B------:R-:W1:Y:S04]  /*0060*/  SHFL.IDX PT, R2, R0, RZ, 0x1f ;  /* 0x00001fff00027589 */ /* 0x000e6800000e0000 */
[----:B------:R2:W3:Y:S01]  /*0070*/  SHFL.IDX PT, R5, R3, RZ, 0x1f ;  /* 0x00001fff03057589 */ /* 0x0004e200000e0000 */
[----:B-1----:R-:W-:-:S13]  /*0080*/  ISETP.NE.OR P0, PT, R2, RZ, !P0 ;  /* 0x000000ff0200720c */ /* 0x002fda0004705670 */
[----:B0-23--:R-:W-:Y:S05]  /*0090*/  @P0 BRA `(.L_x_1) ;  /* 0x0000000000200947 */ /* 0x00dfea0003800000 */
[----:B------:R-:W-:Y:S02]  /*00a0*/  ULDC.64 UR4, c[0x0][0x198] ;  /* 0x0000660000047ab9 */ /* 0x000fe40000000a00 */
[----:B------:R-:W-:Y:S02]  /*00b0*/  UIADD3 UR6, UP0, UR4, 0xf0, URZ ;  /* 0x000000f004067890 */ /* 0x000fe4000ff1e03f */
[----:B------:R-:W-:Y:S02]  /*00c0*/  UIADD3 UR4, UP1, UR4, 0x1f0, URZ ;  /* 0x000001f004047890 */ /* 0x000fe4000ff3e03f */
[----:B------:R-:W-:Y:S02]  /*00d0*/  UIADD3.X UR7, URZ, UR5, URZ, UP0, !UPT ;  /* 0x000000053f077290 */ /* 0x000fe400087fe43f */
[----:B------:R-:W-:-:S07]  /*00e0*/  UIADD3.X UR5, URZ, UR5, URZ, UP1, !UPT ;  /* 0x000000053f057290 */ /* 0x000fce0008ffe43f */
[----:B------:R0:W-:Y:S02]  /*00f0*/  UTMACCTL.PF [UR6] ;  /* 0x00000000060079b9 */ /* 0x0001e40008040000 */
[----:B------:R0:W-:Y:S02]  /*0100*/  UTMACCTL.PF [UR4] ;  /* 0x00000000040079b9 */ /* 0x0001e40008040000 */
[----:B0-----:R-:W-:Y:S01]  /*0110*/  NOP ;  /* 0x0000000000007918 */ /* 0x001fe20000000000 */
.L_x_1:
[----:B------:R-:W-:Y:S05]  /*0120*/  BSYNC B0 ;  /* 0x0000000000007941 */ /* 0x000fea0003800000 */
.L_x_0:
[----:B------:R-:W0:Y:S02]  /*0130*/  SHFL.IDX PT, R3, R0, RZ, 0x1f ;  /* 0x00001fff00037589 */ /* 0x000e2400000e0000 */
[----:B0-----:R-:W-:-:S13]  /*0140*/  ISETP.NE.AND P0, PT, R3, RZ, PT ;  /* 0x000000ff0300720c */ /* 0x001fda0003f05270 */
[----:B------:R-:W-:Y:S05]  /*0150*/  @P0 BRA `(.L_x_2) ;  /* 0x0000000000580947 */ /* 0x000fea0003800000 */
[----:B------:R-:W0:Y:S01]  /*0160*/  S2UR UR8, SR_CgaCtaId ;  /* 0x00000000000879c3 */ /* 0x000e220000008800 */
[----:B------:R-:W-:Y:S01]  /*0170*/  UMOV UR4, 0x400 ;  /* 0x0000040000047882 */ /* 0x000fe20000000000 */
[----:B------:R-:W-:Y:S01]  /*0180*/  UMOV UR5, 0x1 ;  /* 0x0000000100057882 */ /* 0x000fe20000000000 */
[----:B------:R-:W-:Y:S01]  /*0190*/  UMOV UR6, 0x4 ;  /* 0x0000000400067882 */ /* 0x000fe20000000000 */
[----:B------:R-:W-:Y:S01]  /*01a0*/  ELECT P0, URZ, PT ;  /* 0x00000000003f782f */ /* 0x000fe20003800000 */
[----:B------:R-:W-:-:S04]  /*01b0*/  UIADD3 UR6, -UR6, 0x100000, URZ ;  /* 0x0010000006067890 */ /* 0x000fc8000fffe13f */
[----:B------:R-:W-:Y:S02]  /*01c0*/  USHF.L.U32 UR7, UR6, 0xb, URZ ;  /* 0x0000000b06077899 */ /* 0x000fe4000800063f */
[----:B------:R-:W-:Y:S02]  /*01d0*/  USHF.L.U32 UR6, UR6, 0x1, URZ ;  /* 0x0000000106067899 */ /* 0x000fe4000800063f */
[----:B0-----:R-:W-:Y:S02]  /*01e0*/  ULEA UR8, UR8, UR4, 0x18 ;  /* 0x0000000408087291 */ /* 0x001fe4000f8ec03f */
[----:B------:R-:W-:-:S04]  /*01f0*/  UIADD3 UR4, -UR5, 0x100000, URZ ;  /* 0x0010000005047890 */ /* 0x000fc8000fffe13f */
[----:B------:R-:W-:Y:S02]  /*0200*/  USHF.L.U32 UR5, UR4, 0xb, URZ ;  /* 0x0000000b04057899 */ /* 0x000fe4000800063f */
[----:B------:R-:W-:Y:S01]  /*0210*/  USHF.L.U32 UR4, UR4, 0x1, URZ ;  /* 0x0000000104047899 */ /* 0x000fe2000800063f */
[----:B------:R-:W0:Y:S11]  /*0220*/  FENCE.VIEW.ASYNC.S ;  /* 0x00000000000073c6 */ /* 0x000e360000000000 */
[----:B0-----:R0:W1:Y:S01]  /*0230*/  SYNCS.EXCH.64 URZ, [UR8], UR4 ;  /* 0x00000004083f75b2 */ /* 0x0010620008000100 */
[----:B------:R0:W2:Y:S01]  /*0240*/  SYNCS.EXCH.64 URZ, [UR8+0x20], UR6 ;  /* 0x00002006083f75b2 */ /* 0x0000a20008000100 */
[----:B------:R0:W3:Y:S01]  /*0250*/  SYNCS.EXCH.64 URZ, [UR8+0x8], UR4 ;  /* 0x00000804083f75b2 */ /* 0x0000e20008000100 */
[----:B------:R0:W4:Y:S01]  /*0260*/  SYNCS.EXCH.64 URZ, [UR8+0x28], UR6 ;  /* 0x00002806083f75b2 */ /* 0x0001220008000100 */
[----:B------:R0:W0:Y:S01]  /*0270*/  SYNCS.EXCH.64 URZ, [UR8+0x10], UR4 ;  /* 0x00001004083f75b2 */ /* 0x0000220008000100 */
[----:B------:R0:W0:Y:S01]  /*0280*/  SYNCS.EXCH.64 URZ, [UR8+0x30], UR6 ;  /* 0x00003006083f75b2 */ /* 0x0000220008000100 */
[----:B------:R0:W0:Y:S01]  /*0290*/  SYNCS.EXCH.64 URZ, [UR8+0x18], UR4 ;  /* 0x00001804083f75b2 */ /* 0x0000220008000100 */
[----:B------:R0:W0:Y:S01]  /*02a0*/  SYNCS.EXCH.64 URZ, [UR8+0x38], UR6 ;  /* 0x00003806083f75b2 */ /* 0x0000220008000100 */
[----:B------:R-:W-:Y:S01]  /*02b0*/  NOP ;  /* 0x0000000000007918 */ /* 0x000fe20000000000 */
.L_x_2:
[----:B------:R-:W-:Y:S01]  /*02c0*/  SHF.R.S32.HI R7, RZ, 0x1f, R18 ;  /* 0x0000001fff077819 */ /* 0x000fe20000011412 */
[----:B------:R-:W5:Y:S01]  /*02d0*/  SHFL.IDX PT, R0, R0, RZ, 0x1f ;  /* 0x00001fff00007589 */ /* 0x000f6200000e0000 */
[----:B0-----:R-:W0:Y:S01]  /*02e0*/  S2UR UR8, SR_CTAID.X ;  /* 0x00000000000879c3 */ /* 0x001e220000002500 */
[----:B------:R-:W-:Y:S02]  /*02f0*/  ELECT P0, URZ, PT ;  /* 0x00000000003f782f */ /* 0x000fe40003800000 */
[----:B------:R-:W-:Y:S01]  /*0300*/  LEA.HI R7, R7, R18, RZ, 0x7 ;  /* 0x0000001207077211 */ /* 0x000fe200078f38ff */
[----:B------:R-:W1:Y:S01]  /*0310*/  S2R R4, SR_CTAID.Y ;  /* 0x0000000000047919 */ /* 0x000e620000002600 */
[----:B------:R-:W-:Y:S01]  /*0320*/  SHF.R.S32.HI R8, RZ, 0x1f, R3 ;  /* 0x0000001fff087819 */ /* 0x000fe20000011403 */
[----:B------:R-:W-:Y:S01]  /*0330*/  ULDC UR4, c[0x0][0x150] ;  /* 0x0000540000047ab9 */ /* 0x000fe20000000800 */
[----:B------:R-:W-:Y:S01]  /*0340*/  LOP3.LUT R7, R7, 0xffffff80, RZ, 0xc0, !PT ;  /* 0xffffff8007077812 */ /* 0x000fe200078ec0ff */
[----:B------:R-:W-:Y:S01]  /*0350*/  NOP ;  /* 0x0000000000007918 */ /* 0x000fe20000000000 */
[----:B------:R-:W-:Y:S01]  /*0360*/  LEA.HI R8, R8, R3, RZ, 0x2 ;  /* 0x0000000308087211 */ /* 0x000fe200078f10ff */
[----:B------:R-:W2:Y:S01]  /*0370*/  LDC R10, c[0x0][0x144] ;  /* 0x00005100ff0a7b82 */ /* 0x000ea20000000800 */
[----:B------:R-:W-:Y:S01]  /*0380*/  NOP ;  /* 0x0000000000007918 */ /* 0x000fe20000000000 */
[----:B------:R-:W-:Y:S01]  /*0390*/  IMAD.IADD R6, R18, 0x1, -R7 ;  /* 0x0000000112067824 */ /* 0x000fe200078e0a07 */
[----:B------:R-:W-:Y:S01]  /*03a0*/  LOP3.LUT R8, R8, 0x3ffffffc, RZ, 0xc0, !PT ;  /* 0x3ffffffc08087812 */ /* 0x000fe200078ec0ff */
[----:B------:R-:W-:Y:S01]  /*03b0*/  IMAD.MOV.U32 R22, RZ, RZ, 0x1 ;  /* 0x00000001ff167424 */ /* 0x000fe200078e00ff */
[----:B------:R-:W-:-:S02]  /*03c0*/  ISETP.NE.AND P3, PT, R5, RZ, PT ;  /* 0x000000ff0500720c */ /* 0x000fc40003f65270 */
[----:B------:R-:W-:Y:S01]  /*03d0*/  SHF.R.S32.HI R7, RZ, 0x1f, R6 ;  /* 0x0000001fff077819 */ /* 0x000fe20000011406 */
[----:B------:R-:W-:Y:S01]  /*03e0*/  IMAD.IADD R8, R3, 0x1, -R8 ;  /* 0x0000000103087824 */ /* 0x000fe200078e0a08 */
[----:B------:R-:W3:Y:S02]  /*03f0*/  LDC R13, c[0x0][0x140] ;  /* 0x00005000ff0d7b82 */ /* 0x000ee40000000800 */
[----:B------:R-:W-:Y:S02]  /*0400*/  LEA.HI R7, R7, R6, RZ, 0x3 ;  /* 0x0000000607077211 */ /* 0x000fe400078f18ff */
[----:B-----5:R-:W-:Y:S02]  /*0410*/  ISETP.NE.OR P0, PT, R0, RZ, !P0 ;  /* 0x000000ff0000720c */ /* 0x020fe40004705670 */
[--C-:B------:R-:W-:Y:S02]  /*0420*/  SHF.R.S32.HI R0, RZ, 0x3, R7.reuse ;  /* 0x00000003ff007819 */ /* 0x100fe40000011407 */
[----:B------:R-:W-:-:S02]  /*0430*/  SHF.R.S32.HI R7, RZ, 0x1f, R7 ;  /* 0x0000001fff077819 */ /* 0x000fc40000011407 */
[----:B0-----:R-:W-:Y:S02]  /*0440*/  I2FP.F32.U32 R9, UR8 ;  /* 0x0000000800097c45 */ /* 0x001fe40008201000 */
[----:B------:R-:W-:-:S03]  /*0450*/  LEA.HI R7, R7, R0, RZ, 0x2 ;  /* 0x0000000007077211 */ /* 0x000fc600078f10ff */
[----:B------:R-:W-:Y:S01]  /*0460*/  FMUL R9, R9, UR4 ;  /* 0x0000000409097c20 */ /* 0x000fe20008400000 */
[----:B------:R-:W-:Y:S01]  /*0470*/  LOP3.LUT R7, R7, 0xfffffffc, RZ, 0xc0, !PT ;  /* 0xfffffffc07077812 */ /* 0x000fe200078ec0ff */
[----:B------:R-:W-:Y:S01]  /*0480*/  VOTEU.ALL UP0, P0 ;  /* 0x00000000003f7886 */ /* 0x000fe20000000000 */
[----:B-1----:R-:W-:Y:S01]  /*0490*/  I2FP.F32.U32 R3, R4 ;  /* 0x0000000400037245 */ /* 0x002fe20000201000 */
[----:B------:R-:W-:Y:S01]  /*04a0*/  ULDC UR4, c[0x0][0x154] ;  /* 0x0000550000047ab9 */ /* 0x000fe20000000800 */
[----:B------:R-:W-:Y:S01]  /*04b0*/  VOTEU.ALL UP1, P0 ;  /* 0x00000000003f7886 */ /* 0x000fe20000020000 */
[----:B------:R-:W0:Y:S01]  /*04c0*/  F2I.U32.TRUNC.NTZ R9, R9 ;  /* 0x0000000900097305 */ /* 0x000e22000020f000 */
[----:B------:R-:W-:Y:S01]  /*04d0*/  IMAD.IADD R7, R0, 0x1, -R7 ;  /* 0x0000000100077824 */ /* 0x000fe200078e0a07 */
[----:B------:R-:W1:Y:S01]  /*04e0*/  @!UP0 S2UR UR7, SR_CgaCtaId ;  /* 0x00000000000789c3 */ /* 0x000e620000008800 */
[----:B------:R-:W-:Y:S01]  /*04f0*/  FMUL R12, R3, UR4 ;  /* 0x00000004030c7c20 */ /* 0x000fe20008400000 */
[----:B------:R-:W-:Y:S01]  /*0500*/  UMOV UR4, 0x20 ;  /* 0x0000002000047882 */ /* 0x000fe20000000000 */
[----:B------:R-:W-:Y:S01]  /*0510*/  IMAD R8, R8, 0x4, R7 ;  /* 0x0000000408087824 */ /* 0x000fe200078e0207 */
[----:B------:R-:W-:Y:S01]  /*0520*/  @!UP0 UMOV UR6, 0x400 ;  /* 0x0000040000068882 */ /* 0x000fe20000000000 */
[----:B------:R-:W-:-:S04]  /*0530*/  @!UP0 UIADD3 UR4, -UR4, 0x100000, URZ ;  /* 0x0010000004048890 */ /* 0x000fc8000fffe13f */
[----:B------:R-:W-:Y:S02]  /*0540*/  @!UP0 USHF.L.U32 UR5, UR4, 0xb, URZ ;  /* 0x0000000b04058899 */ /* 0x000fe4000800063f */
[----:B------:R-:W-:Y:S01]  /*0550*/  @!UP0 USHF.L.U32 UR4, UR4, 0x1, URZ ;  /* 0x0000000104048899 */ /* 0x000fe2000800063f */
[----:B---3--:R-:W-:Y:S01]  /*0560*/  ISETP.EQ.U32.AND P2, PT, R13, 0x1, PT ;  /* 0x000000010d00780c */ /* 0x008fe20003f42070 */
[----:B------:R-:W3:Y:S01]  /*0570*/  F2I.U32.TRUNC.NTZ R12, R12 ;  /* 0x0000000c000c7305 */ /* 0x000ee2000020f000 */
[----:B------:R-:W-:Y:S01]  /*0580*/  LEA.HI R0, R8, R8, RZ, 0x1 ;  /* 0x0000000808007211 */ /* 0x000fe200078f08ff */
[----:B------:R-:W5:Y:S03]  /*0590*/  LDC R7, c[0x0][0x148] ;  /* 0x00005200ff077b82 */ /* 0x000f660000000800 */
[----:B------:R-:W-:Y:S01]  /*05a0*/  LOP3.LUT R11, R0, 0xfffffffe, RZ, 0xc0, !PT ;  /* 0xfffffffe000b7812 */ /* 0x000fe200078ec0ff */
[----:B0-----:R-:W-:Y:S01]  /*05b0*/  IMAD.MOV R15, RZ, RZ, -R9 ;  /* 0x000000ffff0f7224 */ /* 0x001fe200078e0a09 */
[----:B------:R-:W-:-:S03]  /*05c0*/  SHF.R.S32.HI R9, RZ, 0x1f, R2 ;  /* 0x0000001fff097819 */ /* 0x000fc60000011402 */
[----:B--2---:R-:W-:Y:S01]  /*05d0*/  IMAD R3, R10, R15, UR8 ;  /* 0x000000080a037e24 */ /* 0x004fe2000f8e020f */
[----:B------:R-:W-:Y:S01]  /*05e0*/  LEA.HI R9, R9, R2, RZ, 0x2 ;  /* 0x0000000209097211 */ /* 0x000fe200078f10ff */
[C---:B------:R-:W-:Y:S02]  /*05f0*/  IMAD.IADD R0, R8.reuse, 0x1, -R11 ;  /* 0x0000000108007824 */ /* 0x040fe400078e0a0b */
[----:B------:R-:W-:Y:S01]  /*0600*/  IMAD.SHL.U32 R11, R8, 0x4, RZ ;  /* 0x00000004080b7824 */ /* 0x000fe200078e00ff */
[----:B------:R-:W-:Y:S01]  /*0610*/  LOP3.LUT R9, R9, 0xfffffffc, RZ, 0xc0, !PT ;  /* 0xfffffffc09097812 */ /* 0x000fe200078ec0ff */
[----:B---3--:R-:W-:Y:S01]  /*0620*/  IMAD.MOV R24, RZ, RZ, -R12 ;  /* 0x000000ffff187224 */ /* 0x008fe200078e0a0c */
[----:B------:R-:W-:Y:S01]  /*0630*/  ISETP.NE.AND P4, PT, R0, R3, PT ;  /* 0x000000030000720c */ /* 0x000fe20003f85270 */
[----:B-1----:R-:W-:Y:S01]  /*0640*/  @!UP0 ULEA UR6, UR7, UR6, 0x18 ;  /* 0x0000000607068291 */ /* 0x002fe2000f8ec03f */
[----:B------:R-:W-:Y:S01]  /*0650*/  LOP3.LUT R152, R8, 0xc, R11, 0x78, !PT ;  /* 0x0000000c08987812 */ /* 0x000fe200078e780b */
[----:B------:R-:W-:Y:S01]  /*0660*/  IMAD.IADD R0, R2, 0x1, -R9 ;  /* 0x0000000102007824 */ /* 0x000fe200078e0a09 */
[----:B------:R-:W-:Y:S01]  /*0670*/  VOTEU.ALL UP0, P0 ;  /* 0x00000000003f7886 */ /* 0x000fe20000000000 */
[----:B------:R-:W-:Y:S01]  /*0680*/  LOP3.LUT P0, RZ, R6, 0x7, RZ, 0xc0, !PT ;  /* 0x0000000706ff7812 */ /* 0x000fe2000780c0ff */
[----:B------:R-:W-:-:S02]  /*0690*/  VIADD R6, R5, 0xffffffff ;  /* 0xffffffff05067836 */ /* 0x000fc40000000000 */
[----:B------:R-:W-:Y:S01]  /*06a0*/  ISETP.NE.AND P1, PT, R0, 0x3, PT ;  /* 0x000000030000780c */ /* 0x000fe20003f25270 */
[----:B-----5:R-:W-:Y:S01]  /*06b0*/  IMAD R9, R7, R24, R4 ;  /* 0x0000001807097224 */ /* 0x020fe200078e0204 */
[----:B------:R-:W-:Y:S02]  /*06c0*/  ISETP.LT.U32.AND P0, PT, R152, 0x2, !P0 ;  /* 0x000000029800780c */ /* 0x000fe40004701070 */
[----:B------:R-:W-:Y:S01]  /*06d0*/  ISETP.EQ.OR P1, PT, R0, RZ, !P1 ;  /* 0x000000ff0000720c */ /* 0x000fe20004f22670 */
[----:B------:R-:W0:Y:S02]  /*06e0*/  FENCE.VIEW.ASYNC.S ;  /* 0x00000000000073c6 */ /* 0x000e240000000000 */
[----:B0-----:R0:W1:Y:S01]  /*06f0*/  @!UP0 SYNCS.EXCH.64 URZ, [UR6+0x50], UR4 ;  /* 0x00005004063f85b2 */ /* 0x0010620008000100 */
[----:B------:R-:W-:Y:S02]  /*0700*/  @P4 LEA.HI R2, R152, R152, RZ, 0x1 ;  /* 0x0000009898024211 */ /* 0x000fe400078f08ff */
[----:B------:R-:W-:-:S02]  /*0710*/  ISETP.EQ.AND P1, PT, R5, RZ, P1 ;  /* 0x000000ff0500720c */ /* 0x000fc40000f22270 */
[----:B------:R-:W-:Y:S02]  /*0720*/  @P4 SHF.R.S32.HI R2, RZ, 0x1, R2 ;  /* 0x00000001ff024819 */ /* 0x000fe40000011402 */
[----:B------:R-:W-:Y:S02]  /*0730*/  ISETP.GE.U32.AND P6, PT, R6, 0x2, PT ;  /* 0x000000020600780c */ /* 0x000fe40003fc6070 */
[----:B------:R-:W-:Y:S02]  /*0740*/  @P4 ISETP.NE.AND P5, PT, R2, R9, PT ;  /* 0x000000090200420c */ /* 0x000fe40003fa5270 */
[----:B------:R-:W-:Y:S02]  /*0750*/  SEL R9, RZ, 0x1, !P0 ;  /* 0x00000001ff097807 */ /* 0x000fe40004000000 */
[----:B------:R-:W-:Y:S02]  /*0760*/  @P4 SEL R22, RZ, 0x1, P5 ;  /* 0x00000001ff164807 */ /* 0x000fe40002800000 */
[----:B------:R-:W-:Y:S01]  /*0770*/  SEL R19, RZ, 0x1, !P1 ;  /* 0x00000001ff137807 */ /* 0x000fe20004800000 */
[----:B------:R0:W2:Y:S01]  /*0780*/  @!UP1 SYNCS.EXCH.64 URZ, [UR6+0x58], UR4 ;  /* 0x00005804063f95b2 */ /* 0x0000a20008000100 */
[----:B------:R-:W-:Y:S01]  /*0790*/  LOP3.LUT R22, R22, R9, RZ, 0xc0, !PT ;  /* 0x0000000916167212 */ /* 0x000fe200078ec0ff */
[----:B------:R-:W-:Y:S01]  /*07a0*/  NOP ;  /* 0x0000000000007918 */ /* 0x000fe20000000000 */
[----:B------:R-:W-:Y:S01]  /*07b0*/  SEL R19, R19, 0x2, P6 ;  /* 0x0000000213137807 */ /* 0x000fe20003000000 */
[----:B------:R-:W-:Y:S06]  /*07c0*/  @!P2 BRA `(.L_x_3) ;  /* 0x000000000008a947 */ /* 0x000fec0003800000 */
[----:B-12-4-:R-:W-:Y:S01]  /*07d0*/  UCGABAR_ARV ;  /* 0x00000000000079c7 */ /* 0x016fe20008000000 */
[----:B------:R-:W-:Y:S05]  /*07e0*/  BRA `(.L_x_4) ;  /* 0x0000000000047947 */ /* 0x000fea0003800000 */
.L_x_3:
[----:B-12-4-:R-:W-:Y:S01]  /*07f0*/  NOP ;  /* 0x0000000000007918 */ /* 0x016fe20000000000 */
.L_x_4:
[----:B------:R-:W1:Y:S01]  /*0800*/  LDC R2, c[0x0][0x65c] ;  /* 0x00019700ff027b82 */ /* 0x000e620000000800 */
[----:B------:R-:W-:Y:S02]  /*0810*/  IMAD.U32 R8, RZ, RZ, UR8 ;  /* 0x00000008ff087e24 */ /* 0x000fe4000f8e00ff */
[----:B------:R-:W-:Y:S01]  /*0820*/  IMAD.MOV.U32 R9, RZ, RZ, RZ ;  /* 0x000000ffff097224 */ /* 0x000fe200078e00ff */
[----:B-1----:R-:W-:-:S04]  /*0830*/  ISETP.NE.AND P1, PT, R2, 0x1, PT ;  /* 0x000000010200780c */ /* 0x002fc80003f25270 */
[----:B------:R-:W-:-:S09]  /*0840*/  P2R R5, PR, RZ, 0x2 ;  /* 0x00000002ff057803 */ /* 0x000fd20000000000 */
[----:B------:R-:W1:Y:S01]  /*0850*/  @P1 LDC R17, c[0x0][0x10] ;  /* 0x00000400ff111b82 */ /* 0x000e620000000800 */
[----:B------:R-:W-:Y:S01]  /*0860*/  @P1 MOV R5, RZ ;  /* 0x000000ff00051202 */ /* 0x000fe20000000f00 */
[----:B------:R-:W-:-:S06]  /*0870*/  @P1 IMAD.MOV.U32 R13, RZ, RZ, RZ ;  /* 0x000000ffff0d1224 */ /* 0x000fcc00078e00ff */
[----:B------:R-:W2:Y:S01]  /*0880*/  @!P1 LDC R11, c[0x0][0xc] ;  /* 0x00000300ff0b9b82 */ /* 0x000ea20000000800 */
[----:B-1----:R-:W-:-:S04]  /*0890*/  @P1 IMAD.WIDE.U32 R16, R17, UR8, R4 ;  /* 0x0000000811101c25 */ /* 0x002fc8000f8e0004 */
[----:B------:R-:W-:Y:S02]  /*08a0*/  @P1 IMAD.IADD R17, R17, 0x1, R13 ;  /* 0x0000000111111824 */ /* 0x000fe400078e020d */
[----:B--2---:R-:W-:-:S04]  /*08b0*/  @!P1 IMAD.WIDE.U32 R8, R4, R11, R8 ;  /* 0x0000000b04089225 */ /* 0x004fc800078e0008 */
[----:B------:R-:W-:Y:S02]  /*08c0*/  @!P1 IMAD.MOV.U32 R16, RZ, RZ, R8 ;  /* 0x000000ffff109224 */ /* 0x000fe400078e0008 */
[----:B------:R-:W-:Y:S01]  /*08d0*/  @!P1 IMAD.MOV.U32 R17, RZ, RZ, R9 ;  /* 0x000000ffff119224 */ /* 0x000fe200078e0009 */
[----:B------:R-:W-:Y:S06]  /*08e0*/  @!P2 BRA `(.L_x_5) ;  /* 0x00000000000ca947 */ /* 0x000fec0003800000 */
[----:B------:R-:W-:Y:S01]  /*08f0*/  UCGABAR_WAIT ;  /* 0x0000000000007dc7 */ /* 0x000fe20008000000 */
[----:B------:R-:W-:Y:S01]  /*0900*/  CCTL.IVALL ;  /* 0x00000000ff00798f */ /* 0x000fe20002000000 */
[----:B------:R-:W-:Y:S05]  /*0910*/  BRA `(.L_x_6) ;  /* 0x0000000000047947 */ /* 0x000fea0003800000 */
.L_x_5:
[----:B------:R-:W-:Y:S06]  /*0920*/  BAR.SYNC.DEFER_BLOCKING 0x0 ;  /* 0x0000000000007b1d */ /* 0x000fec0000010000 */
.L_x_6:
[----:B------:R-:W-:Y:S05]  /*0930*/  @!P3 BRA `(.L_x_7) ;  /* 0x000000a40078b947 */ /* 0x000fea0003800000 */
[----:B------:R-:W-:-:S13]  /*0940*/  ISETP.GT.U32.AND P0, PT, R6, 0x1, PT ;  /* 0x000000010600780c */ /* 0x000fda0003f04070 */
[----:B0-----:R-:W-:Y:S05]  /*0950*/  @P0 EXIT ;  /* 0x000000000000094d */ /* 0x001fea0003800000 */
[----:B------:R-:W-:Y:S01]  /*0960*/  ULDC.64 UR4, c[0x0][0x650] ;  /* 0x0001940000047ab9 */ /* 0x000fe20000000a00 */
[----:B------:R-:W-:Y:S01]  /*0970*/  PRMT R0, RZ, 0x7610, R0 ;  /* 0x00007610ff007816 */ /* 0x000fe20000000000 */
[----:B------:R-:W-:Y:S01]  /*0980*/  IMAD.MOV.U32 R153, RZ, RZ, -0x1 ;  /* 0xffffffffff997424 */ /* 0x000fe200078e00ff */
[----:B------:R-:W-:Y:S01]  /*0990*/  ISETP.GE.U32.AND P0, PT, R16, UR4, PT ;  /* 0x0000000410007c0c */ /* 0x000fe2000bf06070 */
[----:B------:R-:W-:Y:S02]  /*09a0*/  IMAD.MOV.U32 R154, RZ, RZ, -0x1 ;  /* 0xffffffffff9a7424 */ /* 0x000fe400078e00ff */
[----:B------:R-:W-:Y:S01]  /*09b0*/  IMAD.MOV.U32 R23, RZ, RZ, -0x1 ;  /* 0xffffffffff177424 */ /* 0x000fe200078e00ff */
[----:B------:R-:W-:-:S13]  /*09c0*/  ISETP.GE.U32.AND.EX P0, PT, R17, UR5, PT, P0 ;  /* 0x0000000511007c0c */ /* 0x000fda000bf06100 */
[----:B------:R-:W-:Y:S05]  /*09d0*/  @P0 BRA `(.L_x_8) ;  /* 0x00000004002c0947 */ /* 0x000fea0003800000 */
[----:B------:R-:W0:Y:S01]  /*09e0*/  LDC.64 R20, c[0x0][0x628] ;  /* 0x00018a00ff147b82 */ /* 0x000e220000000a00 */
[----:B------:R-:W-:Y:S02]  /*09f0*/  IMAD.MOV.U32 R8, RZ, RZ, R16 ;  /* 0x000000ffff087224 */ /* 0x000fe400078e0010 */
[----:B------:R-:W-:-:S05]  /*0a00*/  IMAD.MOV.U32 R9, RZ, RZ, R17 ;  /* 0x000000ffff097224 */ /* 0x000fca00078e0011 */
[----:B------:R-:W1:Y:S08]  /*0a10*/  LDC R0, c[0x0][0x630] ;  /* 0x00018c00ff007b82 */ /* 0x000e700000000800 */
[----:B------:R-:W2:Y:S01]  /*0a20*/  LDC.64 R26, c[0x0][0x620] ;  /* 0x00018800ff1a7b82 */ /* 0x000ea20000000a00 */
[----:B0-----:R-:W-:-:S04]  /*0a30*/  ISETP.NE.U32.AND P0, PT, R20, RZ, PT ;  /* 0x000000ff1400720c */ /* 0x001fc80003f05070 */
[----:B------:R-:W-:-:S13]  /*0a40*/  ISETP.NE.AND.EX P0, PT, R21, RZ, PT, P0 ;  /* 0x000000ff1500720c */ /* 0x000fda0003f05300 */
[----:B-12---:R-:W-:Y:S05]  /*0a50*/  @!P0 BRA `(.L_x_9) ;  /* 0x0000000000288947 */ /* 0x006fea0003800000 */
[----:B------:R-:W0:Y:S02]  /*0a60*/  LDC R13, c[0x0][0x634] ;  /* 0x00018d00ff0d7b82 */ /* 0x000e240000000800 */
[----:B0-----:R-:W-:-:S05]  /*0a70*/  IADD3 R13, P0, R16, R13, RZ ;  /* 0x0000000d100d7210 */ /* 0x001fca0007f1e0ff */
[----:B------:R-:W-:-:S04]  /*0a80*/  IMAD.X R15, RZ, RZ, R17, P0 ;  /* 0x000000ffff0f7224 */ /* 0x000fc800000e0611 */
[----:B------:R-:W-:-:S04]  /*0a90*/  IMAD.WIDE.U32 R8, R15, R20, RZ ;  /* 0x000000140f087225 */ /* 0x000fc800078e00ff */
[----:B------:R-:W-:-:S04]  /*0aa0*/  IMAD.WIDE.U32 R10, P0, R13, R21, R8 ;  /* 0x000000150d0a7225 */ /* 0x000fc80007800008 */
[----:B------:R-:W-:Y:S01]  /*0ab0*/  IMAD.WIDE.U32 R8, R13, R20, RZ ;  /* 0x000000140d087225 */ /* 0x000fe200078e00ff */
[----:B------:R-:W-:-:S03]  /*0ac0*/  IADD3.X R13, RZ, RZ, RZ, P0, !PT ;  /* 0x000000ffff0d7210 */ /* 0x000fc600007fe4ff */
[----:B------:R-:W-:Y:S01]  /*0ad0*/  IMAD.MOV.U32 R12, RZ, RZ, R11 ;  /* 0x000000ffff0c7224 */ /* 0x000fe200078e000b */
[----:B------:R-:W-:-:S05]  /*0ae0*/  IADD3 RZ, P0, R9, R10, RZ ;  /* 0x0000000a09ff7210 */ /* 0x000fca0007f1e0ff */
[----:B------:R-:W-:-:S08]  /*0af0*/  IMAD.WIDE.U32.X R8, R15, R21, R12, P0 ;  /* 0x000000150f087225 */ /* 0x000fd000000e040c */
.L_x_9:
[----:B------:R-:W0:Y:S01]  /*0b00*/  LDC.64 R20, c[0x0][0x640] ;  /* 0x00019000ff147b82 */ /* 0x000e220000000a00 */
[--C-:B------:R-:W-:Y:S01]  /*0b10*/  SHF.R.U64 R28, R8, R0, R9.reuse ;  /* 0x00000000081c7219 */ /* 0x100fe20000001209 */
[----:B------:R-:W-:Y:S01]  /*0b20*/  IMAD R30, R7, R24, R4 ;  /* 0x00000018071e7224 */ /* 0x000fe200078e0204 */
[----:B------:R-:W-:Y:S01]  /*0b30*/  SHF.R.U32.HI R0, RZ, R0, R9 ;  /* 0x00000000ff007219 */ /* 0x000fe20000011609 */
[----:B------:R-:W-:Y:S01]  /*0b40*/  IMAD.MOV.U32 R23, RZ, RZ, 0x1 ;  /* 0x00000001ff177424 */ /* 0x000fe200078e00ff */
[----:B------:R-:W-:-:S03]  /*0b50*/  IADD3 R5, P0, RZ, -R28, RZ ;  /* 0x8000001cff057210 */ /* 0x000fc60007f1e0ff */
[----:B------:R-:W1:Y:S02]  /*0b60*/  LDC R6, c[0x0][0x618] ;  /* 0x00018600ff067b82 */ /* 0x000e640000000800 */
[----:B------:R-:W-:-:S04]  /*0b70*/  IMAD.X R9, RZ, RZ, ~R0, P0 ;  /* 0x000000ffff097224 */ /* 0x000fc800000e0e00 */
[-C--:B------:R-:W-:Y:S02]  /*0b80*/  IMAD R0, R9, R26.reuse, RZ ;  /* 0x0000001a09007224 */ /* 0x080fe400078e02ff */
[----:B------:R-:W2:Y:S01]  /*0b90*/  LDC R11, c[0x0][0x608] ;  /* 0x00018200ff0b7b82 */ /* 0x000ea20000000800 */
[----:B------:R-:W-:-:S04]  /*0ba0*/  IMAD.WIDE.U32 R8, R5, R26, R16 ;  /* 0x0000001a05087225 */ /* 0x000fc800078e0010 */
[----:B------:R-:W-:-:S03]  /*0bb0*/  IMAD R5, R5, R27, R0 ;  /* 0x0000001b05057224 */ /* 0x000fc600078e0200 */
[----:B------:R-:W3:Y:S01]  /*0bc0*/  LDC R12, c[0x0][0x658] ;  /* 0x00019600ff0c7b82 */ /* 0x000ee20000000800 */
[----:B0-----:R-:W-:Y:S01]  /*0bd0*/  ISETP.NE.U32.AND P0, PT, R20, RZ, PT ;  /* 0x000000ff1400720c */ /* 0x001fe20003f05070 */
[----:B------:R-:W-:Y:S02]  /*0be0*/  IMAD.IADD R5, R9, 0x1, R5 ;  /* 0x0000000109057824 */ /* 0x000fe400078e0205 */
[----:B------:R-:W-:Y:S01]  /*0bf0*/  IMAD.MOV.U32 R9, RZ, RZ, -0x1 ;  /* 0xffffffffff097424 */ /* 0x000fe200078e00ff */
[----:B------:R-:W-:-:S03]  /*0c00*/  ISETP.NE.AND.EX P0, PT, R21, RZ, PT, P0 ;  /* 0x000000ff1500720c */ /* 0x000fc60003f05300 */
[----:B------:R-:W0:Y:S01]  /*0c10*/  LDC R15, c[0x0][0x600] ;  /* 0x00018000ff0f7b82 */ /* 0x000e220000000800 */
[-CC-:B-1----:R-:W-:Y:S02]  /*0c20*/  SHF.R.U64 R13, R8, R6.reuse, R5.reuse ;  /* 0x00000006080d7219 */ /* 0x182fe40000001205 */
[----:B------:R-:W-:-:S05]  /*0c30*/  SHF.R.U32.HI R0, RZ, R6, R5 ;  /* 0x00000006ff007219 */ /* 0x000fca0000011605 */
[----:B------:R-:W1:Y:S01]  /*0c40*/  LDC R14, c[0x0][0x648] ;  /* 0x00019200ff0e7b82 */ /* 0x000e620000000800 */
[-CC-:B--2---:R-:W-:Y:S02]  /*0c50*/  SHF.R.U64 R27, R13, R11.reuse, R0.reuse ;  /* 0x0000000b0d1b7219 */ /* 0x184fe40000001200 */
[----:B------:R-:W-:-:S05]  /*0c60*/  SHF.R.U32.HI R5, RZ, R11, R0 ;  /* 0x0000000bff057219 */ /* 0x000fca0000011600 */
[----:B------:R-:W2:Y:S01]  /*0c70*/  LDC R26, c[0x0][0x638] ;  /* 0x00018e00ff1a7b82 */ /* 0x000ea20000000800 */
[-CC-:B---3--:R-:W-:Y:S02]  /*0c80*/  SHF.R.U64 R24, R27, R12.reuse, R5.reuse ;  /* 0x0000000c1b187219 */ /* 0x188fe40000001205 */
[-C--:B------:R-:W-:Y:S02]  /*0c90*/  SHF.L.U32 R0, R9, R12.reuse, RZ ;  /* 0x0000000c09007219 */ /* 0x080fe400000006ff */
[----:B------:R-:W-:Y:S01]  /*0ca0*/  SHF.R.U32.HI R5, RZ, R12, R5 ;  /* 0x0000000cff057219 */ /* 0x000fe20000011605 */
[----:B------:R-:W-:Y:S01]  /*0cb0*/  IMAD.MOV.U32 R4, RZ, RZ, R24 ;  /* 0x000000ffff047224 */ /* 0x000fe200078e0018 */
[----:B------:R-:W-:Y:S01]  /*0cc0*/  LOP3.LUT R10, RZ, R0, RZ, 0x33, !PT ;  /* 0x00000000ff0a7212 */ /* 0x000fe200078e33ff */
[----:B------:R-:W3:Y:S01]  /*0cd0*/  LDC R25, c[0x0][0x610] ;  /* 0x00018400ff197b82 */ /* 0x000ee20000000800 */
[----:B------:R-:W-:Y:S05]  /*0ce0*/  @!P0 BRA `(.L_x_10) ;  /* 0x0000000000288947 */ /* 0x000fea0003800000 */
[----:B------:R-:W4:Y:S02]  /*0cf0*/  LDC R9, c[0x0][0x64c] ;  /* 0x00019300ff097b82 */ /* 0x000f240000000800 */
[----:B----4-:R-:W-:-:S05]  /*0d00*/  IADD3 R9, P0, R24, R9, RZ ;  /* 0x0000000918097210 */ /* 0x010fca0007f1e0ff */
[----:B------:R-:W-:-:S04]  /*0d10*/  IMAD.X R11, RZ, RZ, R5, P0 ;  /* 0x000000ffff0b7224 */ /* 0x000fc800000e0605 */
[----:B------:R-:W-:-:S04]  /*0d20*/  IMAD.WIDE.U32 R4, R11, R20, RZ ;  /* 0x000000140b047225 */ /* 0x000fc800078e00ff */
[----:B------:R-:W-:-:S04]  /*0d30*/  IMAD.WIDE.U32 R6, P0, R9, R21, R4 ;  /* 0x0000001509067225 */ /* 0x000fc80007800004 */
[----:B------:R-:W-:-:S04]  /*0d40*/  IMAD.WIDE.U32 R4, R9, R20, RZ ;  /* 0x0000001409047225 */ /* 0x000fc800078e00ff */
[----:B------:R-:W-:Y:S01]  /*0d50*/  IMAD.X R9, RZ, RZ, RZ, P0 ;  /* 0x000000ffff097224 */ /* 0x000fe200000e06ff */
[----:B------:R-:W-:Y:S01]  /*0d60*/  IADD3 RZ, P0, R5, R6, RZ ;  /* 0x0000000605ff7210 */ /* 0x000fe20007f1e0ff */
[----:B------:R-:W-:-:S04]  /*0d70*/  IMAD.MOV.U32 R8, RZ, RZ, R7 ;  /* 0x000000ffff087224 */ /* 0x000fc800078e0007 */
[----:B------:R-:W-:-:S08]  /*0d80*/  IMAD.WIDE.U32.X R4, R11, R21, R8, P0 ;  /* 0x000000150b047225 */ /* 0x000fd000000e0408 */
.L_x_10:
[----:B-1----:R-:W-:Y:S01]  /*0d90*/  SHF.R.U64 R4, R4, R14, R5 ;  /* 0x0000000e04047219 */ /* 0x002fe20000001205 */
[----:B0-----:R-:W-:Y:S01]  /*0da0*/  VIADD R6, R15, 0xffffffff ;  /* 0xffffffff0f067836 */ /* 0x001fe20000000000 */
[----:B------:R-:W-:Y:S01]  /*0db0*/  SHF.L.U32 R0, R23, R12, RZ ;  /* 0x0000000c17007219 */ /* 0x000fe200000006ff */
[----:B------:R-:W-:Y:S01]  /*0dc0*/  IMAD.MOV.U32 R23, RZ, RZ, R28 ;  /* 0x000000ffff177224 */ /* 0x000fe200078e001c */
[----:B------:R-:W-:Y:S01]  /*0dd0*/  LOP3.LUT R5, R27, R10, RZ, 0xc0, !PT ;  /* 0x0000000a1b057212 */ /* 0x000fe200078ec0ff */
[----:B------:R-:W-:Y:S01]  /*0de0*/  IMAD.MOV R7, RZ, RZ, -R4 ;  /* 0x000000ffff077224 */ /* 0x000fe200078e0a04 */
[----:B------:R-:W-:Y:S02]  /*0df0*/  SEL R3, R3, R30, !P1 ;  /* 0x0000001e03037207 */ /* 0x000fe40004800000 */
[----:B------:R-:W-:Y:S01]  /*0e00*/  LOP3.LUT R6, R13, R6, RZ, 0xc0, !PT ;  /* 0x000000060d067212 */ /* 0x000fe200078ec0ff */
[----:B------:R-:W-:Y:S01]  /*0e10*/  IMAD R4, R0, R4, R5 ;  /* 0x0000000400047224 */ /* 0x000fe200078e0205 */
[----:B------:R-:W-:Y:S01]  /*0e20*/  MOV R5, 0x1 ;  /* 0x0000000100057802 */ /* 0x000fe20000000f00 */
[----:B--2---:R-:W-:-:S02]  /*0e30*/  IMAD R0, R7, R26, R24 ;  /* 0x0000001a07007224 */ /* 0x004fc400078e0218 */
[----:B---3--:R-:W-:Y:S02]  /*0e40*/  IMAD R3, R4, R25, R3 ;  /* 0x0000001904037224 */ /* 0x008fe400078e0203 */
[----:B------:R-:W-:Y:S01]  /*0e50*/  IMAD R4, R0, R15, R6 ;  /* 0x0000000f00047224 */ /* 0x000fe200078e0206 */
[----:B------:R-:W-:-:S04]  /*0e60*/  PRMT R0, R5, 0x7610, R0 ;  /* 0x0000761005007816 */ /* 0x000fc80000000000 */
[----:B------:R-:W-:Y:S02]  /*0e70*/  SEL R154, R4, R3, !P1 ;  /* 0x00000003049a7207 */ /* 0x000fe40004800000 */
[----:B------:R-:W-:-:S07]  /*0e80*/  SEL R153, R3, R4, !P1 ;  /* 0x0000000403997207 */ /* 0x000fce0004800000 */
.L_x_8:
[----:B------:R-:W-:-:S08]  /*0e90*/  NOP ;  /* 0x0000000000007918 */ /* 0x000fd00000000000 */
[----:B------:R-:W0:Y:S02]  /*0ea0*/  USETMAXREG.TRY_ALLOC.CTAPOOL UP0, 0xe8 ;  /* 0x000000e8000079c8 */ /* 0x000e240008000600 */
[----:B0-----:R-:W-:-:S13]  /*0eb0*/  PLOP3.LUT P0, PT, PT, PT, UP0, 0x80, 0x0 ;  /* 0x000000000000781c */ /* 0x001fda0003f0f008 */
[----:B------:R-:W-:Y:S05]  /*0ec0*/  @!P0 BRA `(.L_x_8) ;  /* 0xfffffffc00f08947 */ /* 0x000fea000383ffff */
[----:B------:R-:W-:Y:S01]  /*0ed0*/  ULDC.64 UR4, c[0x0][0x598] ;  /* 0x0001660000047ab9 */ /* 0x000fe20000000a00 */
[----:B------:R-:W-:Y:S01]  /*0ee0*/  ULDC.64 UR36, c[0x0][0x208] ;  /* 0x0000820000247ab9 */ /* 0x000fe20000000a00 */
[----:B------:R-:W-:-:S04]  /*0ef0*/  ISETP.NE.U32.AND P0, PT, RZ, UR4, PT ;  /* 0x00000004ff007c0c */ /* 0x000fc8000bf05070 */
[----:B------:R-:W-:-:S13]  /*0f00*/  ISETP.NE.AND.EX P0, PT, RZ, UR5, PT, P0 ;  /* 0x00000005ff007c0c */ /* 0x000fda000bf05300 */
[----:B------:R-:W-:Y:S05]  /*0f10*/  @!P0 BRA `(.L_x_11) ;  /* 0x00000000001c8947 */ /* 0x000fea0003800000 */
[----:B------:R-:W0:Y:S02]  /*0f20*/  LDC.64 R4, c[0x0][0x598] ;  /* 0x00016600ff047b82 */ /* 0x000e240000000a00 */
[----:B0-----:R-:W2:Y:S02]  /*0f30*/  LDG.E.64 R4, desc[UR36][R4.64] ;  /* 0x0000002404047981 */ /* 0x001ea4000c1e1b00 */
[----:B--2---:R-:W-:-:S04]  /*0f40*/  ISETP.NE.U32.AND P0, PT, R4, RZ, PT ;  /* 0x000000ff0400720c */ /* 0x004fc80003f05070 */
[----:B------:R-:W-:-:S13]  /*0f50*/  ISETP.NE.AND.EX P0, PT, R5, RZ, PT, P0 ;  /* 0x000000ff0500720c */ /* 0x000fda0003f05300 */
[----:B------:R-:W-:Y:S05]  /*0f60*/  @!P0 BRA `(.L_x_11) ;  /* 0x0000000000088947 */ /* 0x000fea0003800000 */
[----:B------:R0:W5:Y:S01]  /*0f70*/  LD.E R155, desc[UR36][R4.64] ;  /* 0x00000024049b7980 */ /* 0x000162000c101900 */
[----:B------:R-:W-:Y:S05]  /*0f80*/  BRA `(.L_x_12) ;  /* 0x0000000000247947 */ /* 0x000fea0003800000 */
.L_x_11:
[----:B------:R-:W-:Y:S02]  /*0f90*/  ULDC.64 UR4, c[0x0][0x588] ;  /* 0x0001620000047ab9 */ /* 0x000fe40000000a00 */
[----:B------:R-:W-:-:S04]  /*0fa0*/  ISETP.NE.U32.AND P0, PT, RZ, UR4, PT ;  /* 0x00000004ff007c0c */ /* 0x000fc8000bf05070 */
[----:B------:R-:W-:-:S13]  /*0fb0*/  ISETP.NE.AND.EX P0, PT, RZ, UR5, PT, P0 ;  /* 0x00000005ff007c0c */ /* 0x000fda000bf05300 */
[----:B------:R-:W-:Y:S05]  /*0fc0*/  @!P0 BRA `(.L_x_13) ;  /* 0x00000000000c8947 */ /* 0x000fea0003800000 */
[----:B------:R-:W0:Y:S02]  /*0fd0*/  LDC.64 R4, c[0x0][0x588] ;  /* 0x00016200ff047b82 */ /* 0x000e240000000a00 */
[----:B0-----:R1:W5:Y:S01]  /*0fe0*/  LDG.E R155, desc[UR36][R4.64] ;  /* 0x00000024049b7981 */ /* 0x001362000c1e1900 */
[----:B------:R-:W-:Y:S05]  /*0ff0*/  BRA `(.L_x_12) ;  /* 0x0000000000087947 */ /* 0x000fea0003800000 */
.L_x_13:
[----:B------:R-:W-:Y:S02]  /*1000*/  ULDC UR4, c[0x0][0x580] ;  /* 0x0001600000047ab9 */ /* 0x000fe40000000800 */
[----:B------:R-:W-:-:S07]  /*1010*/  IMAD.U32 R155, RZ, RZ, UR4 ;  /* 0x00000004ff9b7e24 */ /* 0x000fce000f8e00ff */
.L_x_12:
[----:B------:R-:W-:Y:S02]  /*1020*/  ULDC.64 UR4, c[0x0][0x5a0] ;  /* 0x0001680000047ab9 */ /* 0x000fe40000000a00 */
[----:B------:R-:W-:-:S04]  /*1030*/  ISETP.NE.U32.AND P0, PT, RZ, UR4, PT ;  /* 0x00000004ff007c0c */ /* 0x000fc8000bf05070 */
[----:B------:R-:W-:-:S13]  /*1040*/  ISETP.NE.AND.EX P0, PT, RZ, UR5, PT, P0 ;  /* 0x00000005ff007c0c */ /* 0x000fda000bf05300 */
[----:B------:R-:W-:Y:S05]  /*1050*/  @!P0 BRA `(.L_x_14) ;  /* 0x00000000001c8947 */ /* 0x000fea0003800000 */
[----:B01----:R-:W0:Y:S02]  /*1060*/  LDC.64 R4, c[0x0][0x5a0] ;  /* 0x00016800ff047b82 */ /* 0x003e240000000a00 */
[----:B0-----:R-:W2:Y:S02]  /*1070*/  LDG.E.64 R4, desc[UR36][R4.64] ;  /* 0x0000002404047981 */ /* 0x001ea4000c1e1b00 */
[----:B--2---:R-:W-:-:S04]  /*1080*/  ISETP.NE.U32.AND P0, PT, R4, RZ, PT ;  /* 0x000000ff0400720c */ /* 0x004fc80003f05070 */
[----:B------:R-:W-:-:S13]  /*1090*/  ISETP.NE.AND.EX P0, PT, R5, RZ, PT, P0 ;  /* 0x000000ff0500720c */ /* 0x000fda0003f05300 */
[----:B------:R-:W-:Y:S05]  /*10a0*/  @!P0 BRA `(.L_x_14) ;  /* 0x0000000000088947 */ /* 0x000fea0003800000 */
[----:B------:R0:W5:Y:S01]  /*10b0*/  LD.E R156, desc[UR36][R4.64] ;  /* 0x00000024049c7980 */ /* 0x000162000c101900 */
[----:B------:R-:W-:Y:S05]  /*10c0*/  BRA `(.L_x_15) ;  /* 0x0000000000247947 */ /* 0x000fea0003800000 */
.L_x_14:
[----:B------:R-:W-:Y:S02]  /*10d0*/  ULDC.64 UR4, c[0x0][0x590] ;  /* 0x0001640000047ab9 */ /* 0x000fe40000000a00 */
[----:B------:R-:W-:-:S04]  /*10e0*/  ISETP.NE.U32.AND P0, PT, RZ, UR4, PT ;  /* 0x00000004ff007c0c */ /* 0x000fc8000bf05070 */
[----:B------:R-:W-:-:S13]  /*10f0*/  ISETP.NE.AND.EX P0, PT, RZ, UR5, PT, P0 ;  /* 0x00000005ff007c0c */ /* 0x000fda000bf05300 */
[----:B------:R-:W-:Y:S05]  /*1100*/  @!P0 BRA `(.L_x_16) ;  /* 0x00000000000c8947 */ /* 0x000fea0003800000 */
[----:B------:R-:W2:Y:S02]  /*1110*/  LDC.64 R156, c[0x0][0x590] ;  /* 0x00016400ff9c7b82 */ /* 0x000ea40000000a00 */
[----:B--2---:R2:W5:Y:S01]  /*1120*/  LDG.E R156, desc[UR36][R156.64] ;  /* 0x000000249c9c7981 */ /* 0x004562000c1e1900 */
[----:B------:R-:W-:Y:S05]  /*1130*/  BRA `(.L_x_15) ;  /* 0x0000000000087947 */ /* 0x000fea0003800000 */
.L_x_16:
[----:B------:R-:W-:Y:S02]  /*1140*/  ULDC UR4, c[0x0][0x584] ;  /* 0x0001610000047ab9 */ /* 0x000fe40000000800 */
[----:B------:R-:W-:-:S07]  /*1150*/  IMAD.U32 R156, RZ, RZ, UR4 ;  /* 0x00000004ff9c7e24 */ /* 0x000fce000f8e00ff */
.L_x_15:
[----:B------:R-:W-:-:S13]  /*1160*/  LOP3.LUT P0, RZ, R0, 0xff, RZ, 0xc0, !PT ;  /* 0x000000ff00ff7812 */ /* 0x000fda000780c0ff */
[----:B------:R-:W-:Y:S05]  /*1170*/  @!P0 EXIT ;  /* 0x000000000000894d */ /* 0x000fea0003800000 */
[----:B------:R-:W-:Y:S01]  /*1180*/  ULDC UR4, c[0x0][0x28c] ;  /* 0x0000a30000047ab9 */ /* 0x000fe20000000800 */
[----:B------:R-:W-:Y:S01]  /*1190*/  LOP3.LUT R166, R19, 0x1, RZ, 0xfc, !PT ;  /* 0x0000000113a67812 */ /* 0x000fe200078efcff */
[----:B------:R-:W-:Y:S01]  /*11a0*/  UIADD3 UR4, UR4, 0x3f, URZ ;  /* 0x0000003f04047890 */ /* 0x000fe2000fffe03f */
[----:B------:R-:W-:Y:S01]  /*11b0*/  UMOV UR38, URZ ;  /* 0x0000003f00267c82 */ /* 0x000fe20008000000 */
[----:B------:R-:W-:Y:S02]  /*11c0*/  UMOV UR39, URZ ;  /* 0x0000003f00277c82 */ /* 0x000fe40008000000 */
[----:B------:R-:W-:-:S04]  /*11d0*/  USHF.R.S32.HI UR5, URZ, 0x1f, UR4 ;  /* 0x0000001f3f057899 */ /* 0x000fc80008011404 */
[----:B------:R-:W-:-:S04]  /*11e0*/  ULEA.HI UR5, UR5, UR4, URZ, 0x6 ;  /* 0x0000000405057291 */ /* 0x000fc8000f8f303f */
[----:B------:R-:W-:-:S12]  /*11f0*/  USHF.R.S32.HI UR40, URZ, 0x6, UR5 ;  /* 0x000000063f287899 */ /* 0x000fd80008011405 */
.L_x_288:
[----:B------:R-:W-:Y:S01]  /*1200*/  LOP3.LUT R0, R18, 0x80, RZ, 0xc0, !PT ;  /* 0x0000008012007812 */ /* 0x000fe200078ec0ff */
[----:B---3--:R-:W3:Y:S01]  /*1210*/  S2UR UR7, SR_CgaCtaId ;  /* 0x00000000000779c3 */ /* 0x008ee20000008800 */
[----:B------:R-:W-:Y:S02]  /*1220*/  UMOV UR6, 0x400 ;  /* 0x0000040000067882 */ /* 0x000fe40000000000 */
[----:B------:R-:W-:-:S06]  /*1230*/  SHF.R.U32.HI R0, RZ, 0x7, R0 ;  /* 0x00000007ff007819 */ /* 0x000fcc0000011600 */
[----:B----4-:R-:W4:Y:S01]  /*1240*/  SHFL.IDX PT, R0, R0, RZ, 0x1f ;  /* 0x00001fff00007589 */ /* 0x010f2200000e0000 */
[----:B---3--:R-:W-:Y:S01]  /*1250*/  ULEA UR6, UR7, UR6, 0x18 ;  /* 0x0000000607067291 */ /* 0x008fe2000f8ec03f */
[----:B----4-:R-:W-:-:S13]  /*1260*/  R2UR UR4, R0 ;  /* 0x00000000000472ca */ /* 0x010fda00000e0000 */
[----:B------:R-:W-:-:S04]  /*1270*/  ULEA.HI UR5, UR4, UR4, URZ, 0x1 ;  /* 0x0000000404057291 */ /* 0x000fc8000f8f083f */
[----:B------:R-:W-:-:S04]  /*1280*/  ULOP3.LUT UR5, UR5, 0x7fffe, URZ, 0xc0, !UPT ;  /* 0x0007fffe05057892 */ /* 0x000fc8000f8ec03f */
[----:B------:R-:W-:-:S03]  /*1290*/  UIADD3 UR5, UR4, -UR5, URZ ;  /* 0x8000000504057290 */ /* 0x000fc6000fffe03f */
[----:B------:R-:W-:Y:S01]  /*12a0*/  ULDC UR4, c[0x0][0x28c] ;  /* 0x0000a30000047ab9 */ /* 0x000fe20000000800 */
[----:B------:R-:W-:Y:S01]  /*12b0*/  ULEA UR5, UR5, UR6, 0xd ;  /* 0x0000000605057291 */ /* 0x000fe2000f8e683f */
[----:B------:R-:W-:-:S03]  /*12c0*/  ISETP.LT.AND P0, PT, RZ, UR4, PT ;  /* 0x00000004ff007c0c */ /* 0x000fc6000bf01270 */
[----:B------:R-:W-:-:S04]  /*12d0*/  UIADD3 UR5, UR5, 0x100, URZ ;  /* 0x0000010005057890 */ /* 0x000fc8000fffe03f */
[----:B------:R-:W-:-:S04]  /*12e0*/  USHF.R.U32.HI UR5, URZ, 0x4, UR5 ;  /* 0x000000043f057899 */ /* 0x000fc80008011605 */
[----:B------:R-:W-:Y:S02]  /*12f0*/  ULOP3.LUT UR41, UR5, 0x3fff, URZ, 0xc0, !UPT ;  /* 0x00003fff05297892 */ /* 0x000fe4000f8ec03f */
[----:B-12---:R-:W-:Y:S10]  /*1300*/  @P0 BRA `(.L_x_17) ;  /* 0x0000000000400947 */ /* 0x006ff40003800000 */
[----:B------:R-:W-:Y:S01]  /*1310*/  MOV R0, 0x0 ;  /* 0x0000000000007802 */ /* 0x000fe20000000f00 */
[----:B------:R-:W-:Y:S01]  /*1320*/  ULDC.64 UR4, c[0x4][0x68] ;  /* 0x01001a0000047ab9 */ /* 0x000fe20000000a00 */
[----:B------:R-:W-:Y:S01]  /*1330*/  ULDC.64 UR6, c[0x4][0x8] ;  /* 0x0100020000067ab9 */ /* 0x000fe20000000a00 */
[----:B01----:R-:W-:Y:S01]  /*1340*/  IMAD.U32 R4, RZ, RZ, UR4 ;  /* 0x00000004ff047e24 */ /* 0x003fe2000f8e00ff */
[----:B------:R0:W1:Y:S01]  /*1350*/  LDC.64 R14, c[0x4][R0] ;  /* 0x01000000000e7b82 */ /* 0x0000620000000a00 */
[----:B------:R-:W-:Y:S01]  /*1360*/  IMAD.U32 R5, RZ, RZ, UR5 ;  /* 0x00000005ff057e24 */ /* 0x000fe2000f8e00ff */
[----:B------:R-:W-:Y:S01]  /*1370*/  ULDC.64 UR4, c[0x4][0x70] ;  /* 0x01001c0000047ab9 */ /* 0x000fe20000000a00 */
[----:B------:R-:W-:Y:S01]  /*1380*/  IMAD.U32 R10, RZ, RZ, UR6 ;  /* 0x00000006ff0a7e24 */ /* 0x000fe2000f8e00ff */
[----:B------:R-:W-:Y:S01]  /*1390*/  MOV R13, RZ ;  /* 0x000000ff000d7202 */ /* 0x000fe20000000f00 */
[----:B------:R-:W-:Y:S02]  /*13a0*/  IMAD.U32 R6, RZ, RZ, UR4 ;  /* 0x00000004ff067e24 */ /* 0x000fe4000f8e00ff */
[----:B------:R-:W-:-:S02]  /*13b0*/  IMAD.U32 R7, RZ, RZ, UR5 ;  /* 0x00000005ff077e24 */ /* 0x000fc4000f8e00ff */
[----:B------:R-:W-:Y:S02]  /*13c0*/  IMAD.U32 R11, RZ, RZ, UR7 ;  /* 0x00000007ff0b7e24 */ /* 0x000fe4000f8e00ff */
[----:B------:R-:W-:Y:S02]  /*13d0*/  IMAD.MOV.U32 R8, RZ, RZ, 0x1e1 ;  /* 0x000001e1ff087424 */ /* 0x000fe400078e00ff */
[----:B0-----:R-:W-:-:S07]  /*13e0*/  IMAD.MOV.U32 R12, RZ, RZ, 0x1 ;  /* 0x00000001ff0c7424 */ /* 0x001fce00078e00ff */
[----:B------:R-:W-:-:S07]  /*13f0*/  LEPC R20, `(.L_x_17) ;  /* 0x000000001014794e */ /* 0x000fce0000000000 */
[----:B-12--5:R-:W-:Y:S05]  /*1400*/  CALL.ABS.NOINC R14 ;  /* 0x000000000e007343 */ /* 0x026fea0003c00000 */
.L_x_17:
[----:B------:R-:W-:-:S13]  /*1410*/  ISETP.NE.AND P0, PT, R166, 0x3, PT ;  /* 0x00000003a600780c */ /* 0x000fda0003f05270 */
[----:B------:R-:W-:Y:S05]  /*1420*/  @!P0 BRA `(.L_x_18) ;  /* 0x0000000000048947 */ /* 0x000fea0003800000 */
[----:B------:R-:W-:Y:S01]  /*1430*/  BPT.TRAP 0x1 ;  /* 0x000000040000795c */ /* 0x000fe20000300000 */
.L_x_18:
[----:B------:R-:W3:Y:S01]  /*1440*/  S2UR UR5, SR_CgaCtaId ;  /* 0x00000000000579c3 */ /* 0x000ee20000008800 */
[----:B------:R-:W-:Y:S01]  /*1450*/  UMOV UR4, 0x400 ;  /* 0x0000040000047882 */ /* 0x000fe20000000000 */
[----:B------:R-:W-:Y:S02]  /*1460*/  IMAD.U32 R0, RZ, RZ, UR38 ;  /* 0x00000026ff007e24 */ /* 0x000fe4000f8e00ff */
[----:B------:R-:W-:-:S03]  /*1470*/  IMAD.U32 R3, RZ, RZ, UR39 ;  /* 0x00000027ff037e24 */ /* 0x000fc6000f8e00ff */
[----:B------:R-:W-:Y:S01]  /*1480*/  SHF.L.U32 R0, R0, 0x1f, RZ ;  /* 0x0000001f00007819 */ /* 0x000fe200000006ff */
[----:B---3--:R-:W-:-:S06]  /*1490*/  ULEA UR4, UR5, UR4, 0x18 ;  /* 0x0000000405047291 */ /* 0x008fcc000f8ec03f */
[----:B------:R-:W-:-:S04]  /*14a0*/  IMAD.U32 R6, RZ, RZ, UR4 ;  /* 0x00000004ff067e24 */ /* 0x000fc8000f8e00ff */
[----:B------:R-:W-:-:S04]  /*14b0*/  IMAD R3, R3, 0x8, R6 ;  /* 0x0000000803037824 */ /* 0x000fc800078e0206 */
[----:B------:R3:W4:Y:S01]  /*14c0*/  SYNCS.PHASECHK.TRANS64.TRYWAIT P1, [R3+URZ], R0 ;  /* 0x00000000030075a7 */ /* 0x000722000802017f */
[----:B------:R-:W-:Y:S05]  /*14d0*/  @!P0 BRA `(.L_x_19) ;  /* 0x0000000000048947 */ /* 0x000fea0003800000 */
[----:B------:R-:W-:Y:S01]  /*14e0*/  BPT.TRAP 0x1 ;  /* 0x000000040000795c */ /* 0x000fe20000300000 */
.L_x_19:
[----:B----4-:R-:W-:Y:S05]  /*14f0*/  @P1 BRA `(.L_x_20) ;  /* 0x0000000000081947 */ /* 0x010fea0003800000 */
[----:B------:R-:W4:Y:S02]  /*1500*/  SYNCS.PHASECHK.TRANS64.TRYWAIT P1, [R3+URZ], R0 ;  /* 0x00000000030075a7 */ /* 0x000f24000802017f */
[----:B----4-:R-:W-:Y:S05]  /*1510*/  @!P1 BRA `(.L_x_21) ;  /* 0x000000ac00f09947 */ /* 0x010fea0003800000 */
.L_x_20:
[----:B------:R-:W-:-:S04]  /*1520*/  UISETP.LT.AND UP0, UPT, UR40, 0x1, UPT ;  /* 0x000000012800788c */ /* 0x000fc8000bf01270 */
[----:B------:R-:W-:-:S06]  /*1530*/  USEL UR4, UR40, 0x1, UP0 ;  /* 0x0000000128047887 */ /* 0x000fcc0008000000 */
[----:B---34-:R-:W-:Y:S01]  /*1540*/  IMAD.U32 R0, RZ, RZ, UR4 ;  /* 0x00000004ff007e24 */ /* 0x018fe2000f8e00ff */
[----:B------:R-:W-:Y:S05]  /*1550*/  WARPSYNC.ALL ;  /* 0x0000000000007948 */ /* 0x000fea0003800000 */
[----:B------:R-:W-:-:S04]  /*1560*/  IADD3 R0, -R0, UR40, RZ ;  /* 0x0000002800007c10 */ /* 0x000fc8000fffe1ff */
[----:B------:R-:W-:Y:S02]  /*1570*/  ISETP.GE.AND P1, PT, R0, 0x1, PT ;  /* 0x000000010000780c */ /* 0x000fe40003f26270 */
[----:B------:R-:W-:Y:S01]  /*1580*/  R2UR UR4, R6 ;  /* 0x00000000060472ca */ /* 0x000fe200000e0000 */
[----:B------:R-:W-:Y:S01]  /*1590*/  WARPGROUP.ARRIVE ;  /* 0x00000000000079c5 */ /* 0x000fe20000000000 */
[----:B------:R-:W-:Y:S01]  /*15a0*/  UMOV UR9, 0x40000040 ;  /* 0x4000004000097882 */ /* 0x000fe20000000000 */
[----:B------:R-:W-:-:S10]  /*15b0*/  UMOV UR11, 0x40000040 ;  /* 0x40000040000b7882 */ /* 0x000fd40000000000 */
[----:B------:R-:W-:-:S04]  /*15c0*/  UIADD3 UR4, UR4, 0x20100, URZ ;  /* 0x0002010004047890 */ /* 0x000fc8000fffe03f */
[----:B------:R-:W-:-:S04]  /*15d0*/  USHF.R.U32.HI UR4, URZ, 0x4, UR4 ;  /* 0x000000043f047899 */ /* 0x000fc80008011604 */
[----:B------:R-:W-:Y:S02]  /*15e0*/  ULOP3.LUT UR5, UR4, 0x3fff, URZ, 0xc0, !UPT ;  /* 0x00003fff04057892 */ /* 0x000fe4000f8ec03f */
[----:B------:R-:W-:Y:S02]  /*15f0*/  ULOP3.LUT UR4, UR41, 0x10000, URZ, 0xfc, !UPT ;  /* 0x0001000029047892 */ /* 0x000fe4000f8efc3f */
[----:B------:R-:W-:Y:S02]  /*1600*/  ULOP3.LUT UR5, UR5, 0x10000, URZ, 0xfc, !UPT ;  /* 0x0001000005057892 */ /* 0x000fe4000f8efc3f */
[----:B------:R-:W-:Y:S02]  /*1610*/  ULEA UR6, UR39, UR4, 0xb ;  /* 0x0000000427067291 */ /* 0x000fe4000f8e583f */
[----:B------:R-:W-:-:S05]  /*1620*/  ULEA UR7, UR39, UR5, 0xa ;  /* 0x0000000527077291 */ /* 0x000fca000f8e503f */
[----:B------:R-:W-:Y:S02]  /*1630*/  UMOV UR8, UR6 ;  /* 0x0000000600087c82 */ /* 0x000fe40008000000 */
[----:B------:R-:W-:Y:S02]  /*1640*/  UMOV UR10, UR7 ;  /* 0x00000007000a7c82 */ /* 0x000fe40008000000 */
[----:B------:R-:W-:Y:S01]  /*1650*/  HGMMA.64x128x16.F32.BF16 R88, gdesc[UR8], RZ, !UPT, gsb0 ;  /* 0x01e00000085879f0 */ /* 0x000fe2000c0018ff */
[----:B------:R-:W-:Y:S01]  /*1660*/  UIADD3 UR8, UR6, 0x400, URZ ;  /* 0x0000040006087890 */ /* 0x000fe2000fffe03f */
[----:B------:R-:W-:Y:S01]  /*1670*/  UMOV UR9, 0x40000040 ;  /* 0x4000004000097882 */ /* 0x000fe20000000000 */
[----:B------:R-:W-:Y:S02]  /*1680*/  WARPGROUP.DEPBAR.LE gsb0, 0x0 ;  /* 0x00008000000079c5 */ /* 0x000fe40000010000 */
[----:B------:R-:W-:-:S07]  /*1690*/  WARPGROUP.ARRIVE ;  /* 0x00000000000079c5 */ /* 0x000fce0000000000 */
[----:B------:R-:W-:Y:S01]  /*16a0*/  HGMMA.64x128x16.F32.BF16 R24, gdesc[UR8], RZ, !UPT, gsb0 ;  /* 0x01e00000081879f0 */ /* 0x000fe2000c0018ff */
[----:B------:R-:W-:Y:S02]  /*16b0*/  UIADD3 UR8, UR6, 0x2, URZ ;  /* 0x0000000206087890 */ /* 0x000fe4000fffe03f */
[----:B------:R-:W-:Y:S01]  /*16c0*/  UIADD3 UR10, UR7, 0x2, URZ ;  /* 0x00000002070a7890 */ /* 0x000fe2000fffe03f */
[----:B------:R-:W-:Y:S01]  /*16d0*/  UMOV UR9, 0x40000040 ;  /* 0x4000004000097882 */ /* 0x000fe20000000000 */
[----:B------:R-:W-:Y:S01]  /*16e0*/  UMOV UR11, 0x40000040 ;  /* 0x40000040000b7882 */ /* 0x000fe20000000000 */
[----:B------:R-:W-:Y:S02]  /*16f0*/  WARPGROUP.DEPBAR.LE gsb0, 0x0 ;  /* 0x00008000000079c5 */ /* 0x000fe40000010000 */
[----:B------:R-:W-:-:S06]  /*1700*/  WARPGROUP.ARRIVE ;  /* 0x00000000000079c5 */ /* 0x000fcc0000000000 */
[----:B------:R-:W-:Y:S01]  /*1710*/  HGMMA.64x128x16.F32.BF16 R88, gdesc[UR8], R88, gsb0 ;  /* 0x01e00000085879f0 */ /* 0x000fe20008001858 */
[----:B------:R-:W-:Y:S01]  /*1720*/  UIADD3 UR8, UR6, 0x402, URZ ;  /* 0x0000040206087890 */ /* 0x000fe2000fffe03f */
[----:B------:R-:W-:Y:S01]  /*1730*/  UMOV UR9, 0x40000040 ;  /* 0x4000004000097882 */ /* 0x000fe20000000000 */
[----:B------:R-:W-:Y:S02]  /*1740*/  WARPGROUP.DEPBAR.LE gsb0, 0x0 ;  /* 0x00008000000079c5 */ /* 0x000fe40000010000 */
[----:B------:R-:W-:-:S07]  /*1750*/  WARPGROUP.ARRIVE ;  /* 0x00000000000079c5 */ /* 0x000fce0000000000 */
[----:B------:R-:W-:Y:S01]  /*1760*/  HGMMA.64x128x16.F32.BF16 R24, gdesc[UR8], R24, gsb0 ;  /* 0x01e00000081879f0 */ /* 0x000fe20008001818 */
        /* <DEDUP_REMOVED lines=23> */
[----:B------:R-:W-:Y:S03]  /*18e0*/  HGMMA.64x128x16.F32.BF16 R24, gdesc[UR8], R24, gsb0 ;  /* 0x01e00000081879f0 */ /* 0x000fe60008001818 */
[----:B------:R-:W-:Y:S02]  /*18f0*/  WARPGROUP.DEPBAR.LE gsb0, 0x0 ;  /* 0x00008000000079c5 */ /* 0x000fe40000010000 */
[----:B------:R-:W-:Y:S05]  /*1900*/  @!P1 BRA `(.L_x_22) ;  /* 0x0000000400749947 */ /* 0x000fea0003800000 */
[----:B------:R-:W-:Y:S02]  /*1910*/  UIADD3 UR6, UR39, 0x1, URZ ;  /* 0x0000000127067890 */ /* 0x000fe4000fffe03f */
[----:B------:R-:W-:Y:S02]  /*1920*/  IMAD.U32 R3, RZ, RZ, UR39 ;  /* 0x00000027ff037e24 */ /* 0x000fe4000f8e00ff */
[----:B------:R-:W-:-:S04]  /*1930*/  UISETP.NE.AND UP0, UPT, UR6, 0x4, UPT ;  /* 0x000000040600788c */ /* 0x000fc8000bf05270 */
[----:B------:R-:W-:Y:S02]  /*1940*/  USEL UR7, URZ, 0x1, UP0 ;  /* 0x000000013f077887 */ /* 0x000fe40008000000 */
[----:B------:R-:W-:Y:S02]  /*1950*/  USEL UR6, UR6, URZ, UP0 ;  /* 0x0000003f06067287 */ /* 0x000fe40008000000 */
[----:B------:R-:W-:-:S06]  /*1960*/  ULOP3.LUT UR7, UR38, UR7, URZ, 0x3c, !UPT ;  /* 0x0000000726077292 */ /* 0x000fcc000f8e3c3f */
[----:B------:R-:W-:-:S07]  /*1970*/  IMAD.U32 R7, RZ, RZ, UR7 ;  /* 0x00000007ff077e24 */ /* 0x000fce000f8e00ff */
.L_x_29:
[----:B------:R-:W-:Y:S05]  /*1980*/  @!P0 BRA `(.L_x_23) ;  /* 0x0000000000048947 */ /* 0x000fea0003800000 */
[----:B------:R-:W-:Y:S01]  /*1990*/  BPT.TRAP 0x1 ;  /* 0x000000040000795c */ /* 0x000fe20000300000 */
.L_x_23:
[----:B------:R-:W3:Y:S01]  /*19a0*/  S2UR UR8, SR_CgaCtaId ;  /* 0x00000000000879c3 */ /* 0x000ee20000008800 */
[----:B------:R-:W-:Y:S01]  /*19b0*/  UMOV UR7, 0x400 ;  /* 0x0000040000077882 */ /* 0x000fe20000000000 */
[----:B01----:R-:W-:Y:S01]  /*19c0*/  IMAD.U32 R5, RZ, RZ, UR6 ;  /* 0x00000006ff057e24 */ /* 0x003fe2000f8e00ff */
[----:B------:R-:W-:Y:S01]  /*19d0*/  SHF.L.U32 R4, R7, 0x1f, RZ ;  /* 0x0000001f07047819 */ /* 0x000fe200000006ff */
[----:B---3--:R-:W-:-:S06]  /*19e0*/  ULEA UR7, UR8, UR7, 0x18 ;  /* 0x0000000708077291 */ /* 0x008fcc000f8ec03f */
[----:B------:R-:W-:-:S04]  /*19f0*/  IMAD.U32 R6, RZ, RZ, UR7 ;  /* 0x00000007ff067e24 */ /* 0x000fc8000f8e00ff */
[----:B------:R-:W-:-:S04]  /*1a00*/  IMAD R5, R5, 0x8, R6 ;  /* 0x0000000805057824 */ /* 0x000fc800078e0206 */
[----:B------:R0:W1:Y:S01]  /*1a10*/  SYNCS.PHASECHK.TRANS64.TRYWAIT P1, [R5+URZ], R4 ;  /* 0x00000004050075a7 */ /* 0x000062000802017f */
[----:B------:R-:W-:Y:S05]  /*1a20*/  @!P0 BRA `(.L_x_24) ;  /* 0x0000000000048947 */ /* 0x000fea0003800000 */
[----:B------:R-:W-:Y:S01]  /*1a30*/  BPT.TRAP 0x1 ;  /* 0x000000040000795c */ /* 0x000fe20000300000 */
.L_x_24:
[----:B-1----:R-:W-:Y:S05]  /*1a40*/  @P1 BRA `(.L_x_25) ;  /* 0x0000000000081947 */ /* 0x002fea0003800000 */
[----:B------:R-:W1:Y:S02]  /*1a50*/  SYNCS.PHASECHK.TRANS64.TRYWAIT P1, [R5+URZ], R4 ;  /* 0x00000004050075a7 */ /* 0x000e64000802017f */
[----:B-1----:R-:W-:Y:S05]  /*1a60*/  @!P1 BRA `(.L_x_26) ;  /* 0x000000a800b09947 */ /* 0x002fea0003800000 */
.L_x_25:
[----:B------:R-:W-:Y:S01]  /*1a70*/  ULEA UR7, UR6, UR4, 0xb ;  /* 0x0000000406077291 */ /* 0x000fe2000f8e583f */
[----:B------:R-:W-:Y:S01]  /*1a80*/  WARPGROUP.ARRIVE ;  /* 0x00000000000079c5 */ /* 0x000fe20000000000 */
[----:B------:R-:W-:Y:S01]  /*1a90*/  ULEA UR12, UR6, UR5, 0xa ;  /* 0x00000005060c7291 */ /* 0x000fe2000f8e503f */
[----:B------:R-:W-:Y:S01]  /*1aa0*/  UMOV UR9, 0x40000040 ;  /* 0x4000004000097882 */ /* 0x000fe20000000000 */
[----:B------:R-:W-:-:S03]  /*1ab0*/  UMOV UR11, 0x40000040 ;  /* 0x40000040000b7882 */ /* 0x000fc60000000000 */
[----:B------:R-:W-:Y:S02]  /*1ac0*/  UMOV UR8, UR7 ;  /* 0x0000000700087c82 */ /* 0x000fe40008000000 */
[----:B------:R-:W-:Y:S02]  /*1ad0*/  UMOV UR10, UR12 ;  /* 0x0000000c000a7c82 */ /* 0x000fe40008000000 */
        /* <DEDUP_REMOVED lines=44> */
[----:B------:R-:W-:Y:S01]  /*1da0*/  BPT.TRAP 0x1 ;  /* 0x000000040000795c */ /* 0x000fe20000300000 */
.L_x_27:
[----:B------:R-:W-:-:S13]  /*1db0*/  ISETP.NE.AND P1, PT, R22, RZ, PT ;  /* 0x000000ff1600720c */ /* 0x000fda0003f25270 */
[----:B01----:R-:W-:-:S05]  /*1dc0*/  @P1 IMAD R4, R3, 0x8, R6 ;  /* 0x0000000803041824 */ /* 0x003fca00078e0206 */
[----:B------:R-:W-:-:S04]  /*1dd0*/  @P1 IADD3 R5, R4, 0x20, RZ ;  /* 0x0000002004051810 */ /* 0x000fc80007ffe0ff */
[----:B------:R-:W-:-:S04]  /*1de0*/  @P1 PRMT R5, R152, 0x654, R5 ;  /* 0x0000065498051816 */ /* 0x000fc80000000005 */
[----:B------:R0:W-:Y:S01]  /*1df0*/  @P1 SYNCS.ARRIVE.TRANS64.RED.A1T0 RZ, [R5+URZ], RZ ;  /* 0x000000ff05ff19a7 */ /* 0x0001e2000810043f */
[----:B------:R-:W-:-:S13]  /*1e00*/  ISETP.GT.U32.AND P1, PT, R19, 0x1, PT ;  /* 0x000000011300780c */ /* 0x000fda0003f24070 */
[----:B0-----:R-:W-:Y:S05]  /*1e10*/  @P1 BRA `(.L_x_28) ;  /* 0x0000000000041947 */ /* 0x001fea0003800000 */
[----:B------:R-:W-:Y:S01]  /*1e20*/  BPT.TRAP 0x1 ;  /* 0x000000040000795c */ /* 0x000fe20000300000 */
.L_x_28:
[----:B------:R-:W-:Y:S01]  /*1e30*/  UIADD3 UR6, UR6, 0x1, URZ ;  /* 0x0000000106067890 */ /* 0x000fe2000fffe03f */
[C---:B------:R-:W-:Y:S01]  /*1e40*/  ISETP.GT.AND P2, PT, R0.reuse, 0x1, PT ;  /* 0x000000010000780c */ /* 0x040fe20003f44270 */
[----:B------:R-:W-:Y:S02]  /*1e50*/  VIADD R3, R3, 0x1 ;  /* 0x0000000103037836 */ /* 0x000fe40000000000 */
[----:B------:R-:W-:Y:S01]  /*1e60*/  UISETP.NE.AND UP0, UPT, UR6, 0x4, UPT ;  /* 0x000000040600788c */ /* 0x000fe2000bf05270 */
[----:B------:R-:W-:Y:S02]  /*1e70*/  VIADD R0, R0, 0xffffffff ;  /* 0xffffffff00007836 */ /* 0x000fe40000000000 */
[C---:B------:R-:W-:Y:S01]  /*1e80*/  ISETP.NE.AND P1, PT, R3.reuse, 0x4, PT ;  /* 0x000000040300780c */ /* 0x040fe20003f25270 */
[----:B------:R-:W-:Y:S02]  /*1e90*/  USEL UR7, URZ, 0x1, UP0 ;  /* 0x000000013f077887 */ /* 0x000fe40008000000 */
[----:B------:R-:W-:Y:S01]  /*1ea0*/  USEL UR6, UR6, URZ, UP0 ;  /* 0x0000003f06067287 */ /* 0x000fe20008000000 */
[----:B------:R-:W-:-:S03]  /*1eb0*/  SEL R3, R3, RZ, P1 ;  /* 0x000000ff03037207 */ /* 0x000fc60000800000 */
[----:B------:R-:W-:Y:S01]  /*1ec0*/  LOP3.LUT R7, R7, UR7, RZ, 0x3c, !PT ;  /* 0x0000000707077c12 */ /* 0x000fe2000f8e3cff */
[----:B------:R-:W-:Y:S07]  /*1ed0*/  @P2 BRA `(.L_x_29) ;  /* 0xfffffff800a82947 */ /* 0x000fee000383ffff */
.L_x_22:
[----:B------:R-:W3:Y:S02]  /*1ee0*/  LDC R0, c[0x0][0x28c] ;  /* 0x0000a300ff007b82 */ /* 0x000ee40000000800 */
[----:B---3--:R-:W-:-:S13]  /*1ef0*/  ISETP.GE.AND P1, PT, R0, 0x1, PT ;  /* 0x000000010000780c */ /* 0x008fda0003f26270 */
[----:B------:R-:W-:Y:S05]  /*1f00*/  @!P1 BRA `(.L_x_30) ;  /* 0x0000000000409947 */ /* 0x000fea0003800000 */
[----:B------:R-:W-:Y:S05]  /*1f10*/  @!P0 BRA `(.L_x_31) ;  /* 0x0000000000048947 */ /* 0x000fea0003800000 */
[----:B------:R-:W-:Y:S01]  /*1f20*/  BPT.TRAP 0x1 ;  /* 0x000000040000795c */ /* 0x000fe20000300000 */
.L_x_31:
[----:B------:R-:W-:Y:S01]  /*1f30*/  ISETP.NE.AND P0, PT, R22, RZ, PT ;  /* 0x000000ff1600720c */ /* 0x000fe20003f05270 */
[----:B------:R-:W-:-:S12]  /*1f40*/  UISETP.LT.AND UP1, UPT, UR40, 0x1, UPT ;  /* 0x000000012800788c */ /* 0x000fd8000bf21270 */
[----:B------:R-:W-:-:S05]  /*1f50*/  VOTEU.ANY UP0, P0 ;  /* 0x00000000003f7886 */ /* 0x000fca0000000100 */
[----:B------:R-:W-:-:S04]  /*1f60*/  @UP0 USEL UR4, UR40, 0x1, UP1 ;  /* 0x0000000128040887 */ /* 0x000fc80008800000 */
[----:B------:R-:W-:-:S06]  /*1f70*/  @UP0 UIADD3 UR4, UR39, UR40, -UR4 ;  /* 0x0000002827040290 */ /* 0x000fcc000fffe804 */
[----:B------:R-:W-:-:S04]  /*1f80*/  IMAD.U32 R0, RZ, RZ, UR4 ;  /* 0x00000004ff007e24 */ /* 0x000fc8000f8e00ff */
[----:B------:R-:W-:-:S05]  /*1f90*/  @P0 IMAD.SHL.U32 R0, R0, 0x8, RZ ;  /* 0x0000000800000824 */ /* 0x000fca00078e00ff */
[----:B------:R-:W-:-:S04]  /*1fa0*/  @P0 LOP3.LUT R0, R0, 0x18, RZ, 0xc0, !PT ;  /* 0x0000001800000812 */ /* 0x000fc800078ec0ff */
[----:B------:R-:W-:-:S04]  /*1fb0*/  @P0 IADD3 R3, R6, 0x20, R0 ;  /* 0x0000002006030810 */ /* 0x000fc80007ffe000 */
[----:B------:R-:W-:-:S04]  /*1fc0*/  @P0 PRMT R3, R152, 0x654, R3 ;  /* 0x0000065498030816 */ /* 0x000fc80000000003 */
[----:B------:R3:W-:Y:S01]  /*1fd0*/  @P0 SYNCS.ARRIVE.TRANS64.RED.A1T0 RZ, [R3+URZ], RZ ;  /* 0x000000ff03ff09a7 */ /* 0x0007e2000810043f */
[----:B------:R-:W-:-:S13]  /*1fe0*/  ISETP.GT.U32.AND P0, PT, R19, 0x1, PT ;  /* 0x000000011300780c */ /* 0x000fda0003f04070 */
[----:B---3--:R-:W-:Y:S05]  /*1ff0*/  @P0 BRA `(.L_x_30) ;  /* 0x0000000000040947 */ /* 0x008fea0003800000 */
[----:B------:R-:W-:Y:S01]  /*2000*/  BPT.TRAP 0x1 ;  /* 0x000000040000795c */ /* 0x000fe20000300000 */
.L_x_30:
[----:B------:R-:W3:Y:S01]  /*2010*/  LDC R6, c[0x0][0x288] ;  /* 0x0000a200ff067b82 */ /* 0x000ee20000000800 */
[--C-:B------:R-:W-:Y:S01]  /*2020*/  SHF.R.U32.HI R0, RZ, 0x2, R18.reuse ;  /* 0x00000002ff007819 */ /* 0x100fe20000011612 */
[----:B------:R-:W-:Y:S01]  /*2030*/  UIADD3 UR39, UR40, UR39, URZ ;  /* 0x0000002728277290 */ /* 0x000fe2000fffe03f */
[----:B01----:R-:W-:Y:S01]  /*2040*/  SHF.R.U32.HI R5, RZ, 0x7, R18 ;  /* 0x00000007ff057819 */ /* 0x003fe20000011612 */
[----:B------:R-:W-:Y:S01]  /*2050*/  IMAD.SHL.U32 R13, R154, 0x80, RZ ;  /* 0x000000809a0d7824 */ /* 0x000fe200078e00ff */
[----:B------:R-:W-:Y:S01]  /*2060*/  LOP3.LUT R3, R0, 0x7, RZ, 0xc0, !PT ;  /* 0x0000000700037812 */ /* 0x000fe200078ec0ff */
[----:B------:R-:W-:Y:S01]  /*2070*/  USHF.R.U32.HI UR4, URZ, 0x2, UR39 ;  /* 0x000000023f047899 */ /* 0x000fe20008011627 */
[----:B------:R-:W-:Y:S01]  /*2080*/  LOP3.LUT R4, R18, 0x60, RZ, 0xc0, !PT ;  /* 0x0000006012047812 */ /* 0x000fe200078ec0ff */
[----:B------:R-:W-:Y:S01]  /*2090*/  ULDC UR8, c[0x0][0x284] ;  /* 0x0000a10000087ab9 */ /* 0x000fe20000000800 */
[----:B------:R-:W-:Y:S01]  /*20a0*/  LOP3.LUT R0, R5, 0x1, RZ, 0xc0, !PT ;  /* 0x0000000105007812 */ /* 0x000fe200078ec0ff */
[----:B------:R-:W-:Y:S01]  /*20b0*/  ULOP3.LUT UR4, UR4, 0x1, URZ, 0xc0, !UPT ;  /* 0x0000000104047892 */ /* 0x000fe2000f8ec03f */
[----:B------:R-:W-:Y:S01]  /*20c0*/  SHF.R.U32.HI R10, RZ, 0x1, R4 ;  /* 0x00000001ff0a7819 */ /* 0x000fe20000011604 */
[----:B------:R-:W-:Y:S01]  /*20d0*/  UISETP.GT.U32.AND UP1, UPT, UR39, 0x3, UPT ;  /* 0x000000032700788c */ /* 0x000fe2000bf24070 */
[----:B------:R-:W-:Y:S01]  /*20e0*/  SHF.R.S32.HI R21, RZ, 0x1f, R23 ;  /* 0x0000001fff157819 */ /* 0x000fe20000011417 */
[----:B------:R-:W-:Y:S01]  /*20f0*/  IMAD.SHL.U32 R4, R0, 0x40, RZ ;  /* 0x0000004000047824 */ /* 0x000fe200078e00ff */
[--C-:B------:R-:W-:Y:S01]  /*2100*/  IADD3 R5, RZ, -R10, -R3.reuse ;  /* 0x8000000aff057210 */ /* 0x100fe20007ffe803 */
[----:B------:R-:W-:Y:S01]  /*2110*/  UISETP.NE.U32.AND UP0, UPT, UR4, 0x1, UPT ;  /* 0x000000010400788c */ /* 0x000fe2000bf05070 */
[----:B------:R-:W-:Y:S01]  /*2120*/  IMAD.WIDE R8, R153, 0x100, RZ ;  /* 0x0000010099087825 */ /* 0x000fe200078e02ff */
[----:B------:R-:W-:Y:S01]  /*2130*/  ULDC.64 UR6, c[0x0][0x5d0] ;  /* 0x0001740000067ab9 */ /* 0x000fe20000000a00 */
[----:B--2---:R-:W-:Y:S01]  /*2140*/  LOP3.LUT R157, R4, 0x40, R3, 0xe2, !PT ;  /* 0x00000040049d7812 */ /* 0x004fe200078ee203 */
[----:B------:R-:W-:Y:S01]  /*2150*/  UISETP.LT.U32.AND UP1, UPT, UR40, 0x4, UP1 ;  /* 0x000000042800788c */ /* 0x000fe20008f21070 */
[----:B------:R-:W-:Y:S01]  /*2160*/  LOP3.LUT R3, R18, 0x3, RZ, 0xc0, !PT ;  /* 0x0000000312037812 */ /* 0x000fe200078ec0ff */
[----:B------:R-:W-:Y:S01]  /*2170*/  UISETP.GT.U32.AND UP0, UPT, UR40, 0x3, !UP0 ;  /* 0x000000032800788c */ /* 0x000fe2000c704070 */
[----:B------:R-:W-:Y:S01]  /*2180*/  IMAD R4, R21, UR6, RZ ;  /* 0x0000000615047c24 */ /* 0x000fe2000f8e02ff */
[----:B---3--:R-:W-:Y:S01]  /*2190*/  ISETP.GE.AND P0, PT, R13, R6, PT ;  /* 0x000000060d00720c */ /* 0x008fe20003f06270 */
[----:B------:R-:W-:Y:S01]  /*21a0*/  IMAD R0, R0, -0x40, R5 ;  /* 0xffffffc000007824 */ /* 0x000fe200078e0205 */
[----:B------:R-:W-:Y:S01]  /*21b0*/  USEL UR5, URZ, 0x1, !UP1 ;  /* 0x000000013f057887 */ /* 0x000fe2000c800000 */
[----:B------:R-:W-:Y:S01]  /*21c0*/  IMAD R12, R3, -0x2, R6 ;  /* 0xfffffffe030c7824 */ /* 0x000fe200078e0206 */
[----:B------:R-:W-:Y:S01]  /*21d0*/  USEL UR4, URZ, 0x1, !UP0 ;  /* 0x000000013f047887 */ /* 0x000fe2000c000000 */
[----:B------:R-:W-:Y:S01]  /*21e0*/  IMAD.SHL.U32 R3, R153, 0x100, RZ ;  /* 0x0000010099037824 */ /* 0x000fe200078e00ff */
[----:B------:R-:W-:Y:S01]  /*21f0*/  ULOP3.LUT UR39, UR39, 0x3, URZ, 0xc0, !UPT ;  /* 0x0000000327277892 */ /* 0x000fe2000f8ec03f */
[----:B------:R-:W-:Y:S01]  /*2200*/  IMAD.SHL.U32 R6, R18, 0x2, RZ ;  /* 0x0000000212067824 */ /* 0x000fe200078e00ff */
[----:B------:R-:W-:Y:S01]  /*2210*/  ULOP3.LUT UR38, UR4, UR38, UR5, 0x96, !UPT ;  /* 0x0000002604267292 */ /* 0x000fe2000f8e9605 */
[----:B------:R-:W-:Y:S01]  /*2220*/  IMAD R11, R23, UR7, R4 ;  /* 0x00000007170b7c24 */ /* 0x000fe2000f8e0204 */
[----:B------:R-:W-:Y:S01]  /*2230*/  ISETP.GE.OR P0, PT, R3, UR8, P0 ;  /* 0x0000000803007c0c */ /* 0x000fe20008706670 */
[----:B------:R-:W-:Y:S01]  /*2240*/  IMAD.MOV.U32 R153, RZ, RZ, -0x1 ;  /* 0xffffffffff997424 */ /* 0x000fe200078e00ff */
[----:B------:R-:W-:-:S02]  /*2250*/  LOP3.LUT R6, R13, 0x6, R6, 0xf8, !PT ;  /* 0x000000060d067812 */ /* 0x000fc400078ef806 */
[----:B------:R-:W-:Y:S01]  /*2260*/  IADD3 R3, -R3, UR8, R0 ;  /* 0x0000000803037c10 */ /* 0x000fe2000fffe100 */
[----:B------:R-:W-:Y:S01]  /*2270*/  IMAD.IADD R0, R12, 0x1, -R13 ;  /* 0x000000010c007824 */ /* 0x000fe200078e0a0d */
[----:B------:R-:W-:Y:S02]  /*2280*/  SHF.R.S32.HI R7, RZ, 0x1f, R6 ;  /* 0x0000001fff077819 */ /* 0x000fe40000011406 */
[----:B------:R-:W-:Y:S01]  /*2290*/  LOP3.LUT R157, R8, R157, R10, 0xfe, !PT ;  /* 0x0000009d089d7212 */ /* 0x000fe200078efe0a */
[----:B------:R-:W-:-:S04]  /*22a0*/  IMAD.WIDE.U32 R4, R23, UR6, R6 ;  /* 0x0000000617047c25 */ /* 0x000fc8000f8e0006 */
[----:B------:R-:W-:Y:S01]  /*22b0*/  IMAD.IADD R11, R5, 0x1, R11 ;  /* 0x00000001050b7824 */ /* 0x000fe200078e020b */
[----:B------:R-:W-:Y:S01]  /*22c0*/  MOV R10, R4 ;  /* 0x00000004000a7202 */ /* 0x000fe20000000f00 */
[----:B------:R-:W-:Y:S06]  /*22d0*/  @P0 BRA `(.L_x_32) ;  /* 0x0000008400680947 */ /* 0x000fec0003800000 */
[----:B------:R-:W0:Y:S01]  /*22e0*/  LDC.64 R4, c[0x0][0x5c8] ;  /* 0x00017200ff047b82 */ /* 0x000e220000000a00 */
[----:B-----5:R-:W-:Y:S01]  /*22f0*/  FSETP.NEU.AND P0, PT, R156, RZ, PT ;  /* 0x000000ff9c00720b */ /* 0x020fe20003f0d000 */
[----:B------:R-:W-:Y:S01]  /*2300*/  BSSY B0, `(.L_x_32) ;  /* 0x0000857000007945 */ /* 0x000fe20003800000 */
[----:B------:R-:W-:-:S04]  /*2310*/  ISETP.GT.AND P3, PT, R3, RZ, PT ;  /* 0x000000ff0300720c */ /* 0x000fc80003f64270 */
[----:B------:R-:W-:Y:S01]  /*2320*/  ISETP.GT.AND P1, PT, R0, RZ, P3 ;  /* 0x000000ff0000720c */ /* 0x000fe20001f24270 */
[-C--:B0-----:R-:W-:Y:S02]  /*2330*/  IMAD R12, R9, R4.reuse, RZ ;  /* 0x00000004090c7224 */ /* 0x081fe400078e02ff */
[----:B------:R-:W-:-:S04]  /*2340*/  IMAD.WIDE.U32 R168, R157, R4, R10 ;  /* 0x000000049da87225 */ /* 0x000fc800078e000a */
[----:B------:R-:W-:-:S04]  /*2350*/  IMAD R11, R157, R5, R12 ;  /* 0x000000059d0b7224 */ /* 0x000fc800078e020c */
[----:B------:R-:W-:Y:S01]  /*2360*/  IMAD.IADD R167, R169, 0x1, R11 ;  /* 0x00000001a9a77824 */ /* 0x000fe200078e020b */
[----:B------:R-:W-:Y:S06]  /*2370*/  @!P0 BRA `(.L_x_33) ;  /* 0x0000006000088947 */ /* 0x000fec0003800000 */
[----:B------:R-:W0:Y:S01]  /*2380*/  LDC.64 R12, c[0x0][0x5b8] ;  /* 0x00016e00ff0c7b82 */ /* 0x000e220000000a00 */
[----:B------:R-:W-:-:S07]  /*2390*/  ULDC.64 UR4, c[0x0][0x5c0] ;  /* 0x0001700000047ab9 */ /* 0x000fce0000000a00 */
[----:B------:R-:W1:Y:S08]  /*23a0*/  LDC.64 R14, c[0x0][0x5b0] ;  /* 0x00016c00ff0e7b82 */ /* 0x000e700000000a00 */
[----:B------:R-:W2:Y:S01]  /*23b0*/  LDC.64 R10, c[0x0][0x5a8] ;  /* 0x00016a00ff0a7b82 */ /* 0x000ea20000000a00 */
[----:B0-----:R-:W-:-:S04]  /*23c0*/  IMAD R20, R21, R12, RZ ;  /* 0x0000000c15147224 */ /* 0x001fc800078e02ff */
[C---:B------:R-:W-:Y:S02]  /*23d0*/  IMAD R13, R23.reuse, R13, R20 ;  /* 0x0000000d170d7224 */ /* 0x040fe400078e0214 */
[----:B------:R-:W-:-:S04]  /*23e0*/  IMAD.WIDE.U32 R20, R23, R12, R6 ;  /* 0x0000000c17147225 */ /* 0x000fc800078e0006 */
[-C--:B-1----:R-:W-:Y:S02]  /*23f0*/  IMAD R154, R9, R14.reuse, RZ ;  /* 0x0000000e099a7224 */ /* 0x082fe400078e02ff */
[----:B------:R-:W-:Y:S02]  /*2400*/  IMAD.IADD R159, R21, 0x1, R13 ;  /* 0x00000001159f7824 */ /* 0x000fe400078e020d */
[----:B------:R-:W-:Y:S02]  /*2410*/  IMAD.MOV.U32 R158, RZ, RZ, R20 ;  /* 0x000000ffff9e7224 */ /* 0x000fe400078e0014 */
[C---:B------:R-:W-:Y:S02]  /*2420*/  IMAD R169, R157.reuse, R15, R154 ;  /* 0x0000000f9da97224 */ /* 0x040fe400078e029a */
[----:B------:R-:W-:-:S04]  /*2430*/  IMAD.WIDE.U32 R160, R157, R14, R158 ;  /* 0x0000000e9da07225 */ /* 0x000fc800078e009e */
[----:B------:R-:W-:Y:S01]  /*2440*/  IMAD.IADD R154, R161, 0x1, R169 ;  /* 0x00000001a19a7824 */ /* 0x000fe200078e02a9 */
[----:B--2---:R-:W-:-:S04]  /*2450*/  LEA R162, P0, R160, R10, 0x1 ;  /* 0x0000000aa0a27211 */ /* 0x004fc800078008ff */
[----:B------:R-:W-:-:S05]  /*2460*/  LEA.HI.X R163, R160, R11, R154, 0x1, P0 ;  /* 0x0000000ba0a37211 */ /* 0x000fca00000f0c9a */
[----:B------:R-:W2:Y:S01]  /*2470*/  @P1 LDG.E.LTC128B.U16 R154, desc[UR36][R162.64] ;  /* 0x00000024a29a1981 */ /* 0x000ea2000c1e1520 */
[----:B------:R-:W-:Y:S01]  /*2480*/  IMAD.WIDE.U32 R164, R157, R14, R6 ;  /* 0x0000000e9da47225 */ /* 0x000fe200078e0006 */
[----:B------:R-:W-:Y:S01]  /*2490*/  ISETP.GT.AND P2, PT, R0, 0x1, P3 ;  /* 0x000000010000780c */ /* 0x000fe20001f44270 */
[----:B------:R-:W-:Y:S01]  /*24a0*/  BSSY B1, `(.L_x_34) ;  /* 0x0000012000017945 */ /* 0x000fe20003800000 */
[----:B------:R-:W-:Y:S01]  /*24b0*/  LEA R160, P0, R168, UR4, 0x1 ;  /* 0x00000004a8a07c11 */ /* 0x000fe2000f8008ff */
[----:B------:R-:W-:Y:S02]  /*24c0*/  IMAD.IADD R165, R169, 0x1, R165 ;  /* 0x00000001a9a57824 */ /* 0x000fe400078e02a5 */
[----:B------:R-:W-:-:S04]  /*24d0*/  IMAD.WIDE.U32 R164, R23, R12, R164 ;  /* 0x0000000c17a47225 */ /* 0x000fc800078e00a4 */
[----:B--2---:R-:W-:-:S04]  /*24e0*/  IMAD.U32 R161, R154, 0x10000, RZ ;  /* 0x000100009aa17824 */ /* 0x004fc800078e00ff */
[----:B------:R-:W-:-:S04]  /*24f0*/  FMUL R161, R161, R156 ;  /* 0x0000009ca1a17220 */ /* 0x000fc80000400000 */
[----:B------:R-:W-:Y:S01]  /*2500*/  FFMA R161, R88, R155, R161 ;  /* 0x0000009b58a17223 */ /* 0x000fe200000000a1 */
[----:B------:R-:W-:-:S04]  /*2510*/  IMAD.IADD R88, R13, 0x1, R165 ;  /* 0x000000010d587824 */ /* 0x000fc800078e02a5 */
[----:B------:R-:W-:Y:S02]  /*2520*/  F2FP.BF16.F32.PACK_AB R163, RZ, R161 ;  /* 0x000000a1ffa3723e */ /* 0x000fe400000010ff */
[----:B------:R-:W-:Y:S02]  /*2530*/  LEA.HI.X R161, R168, UR5, R167, 0x1, P0 ;  /* 0x00000005a8a17c11 */ /* 0x000fe400080f0ca7 */
[----:B------:R-:W-:Y:S02]  /*2540*/  PRMT R165, R163, 0x7610, R165 ;  /* 0x00007610a3a57816 */ /* 0x000fe400000000a5 */
[----:B------:R-:W-:-:S03]  /*2550*/  LEA R162, P0, R164, R10, 0x1 ;  /* 0x0000000aa4a27211 */ /* 0x000fc600078008ff */
[----:B------:R0:W-:Y:S01]  /*2560*/  @P1 STG.E.U16 desc[UR36][R160.64], R165 ;  /* 0x000000a5a0001986 */ /* 0x0001e2000c101524 */
[----:B------:R-:W-:Y:S01]  /*2570*/  LEA.HI.X R163, R164, R11, R88, 0x1, P0 ;  /* 0x0000000ba4a37211 */ /* 0x000fe200000f0c58 */
[C---:B------:R-:W-:Y:S01]  /*2580*/  IMAD.SHL.U32 R164, R14.reuse, 0x8, RZ ;  /* 0x000000080ea47824 */ /* 0x040fe200078e00ff */
[----:B0-----:R-:W-:Y:S01]  /*2590*/  SHF.L.U64.HI R165, R14, 0x3, R15 ;  /* 0x000000030ea57819 */ /* 0x001fe2000001020f */
[----:B------:R-:W-:Y:S06]  /*25a0*/  @!P2 BRA `(.L_x_35) ;  /* 0x000000000004a947 */ /* 0x000fec0003800000 */
[----:B------:R0:W5:Y:S02]  /*25b0*/  LDG.E.LTC128B.U16 R154, desc[UR36][R162.64+0x2] ;  /* 0x00000224a29a7981 */ /* 0x000164000c1e1520 */
.L_x_35:
[----:B------:R-:W-:Y:S05]  /*25c0*/  BSYNC B1 ;  /* 0x0000000000017941 */ /* 0x000fea0003800000 */
.L_x_34:
[----:B-----5:R-:W-:Y:S01]  /*25d0*/  IMAD.U32 R167, R154, 0x10000, RZ ;  /* 0x000100009aa77824 */ /* 0x020fe200078e00ff */
[----:B------:R-:W-:Y:S01]  /*25e0*/  ISETP.GT.AND P0, PT, R3, 0x8, PT ;  /* 0x000000080300780c */ /* 0x000fe20003f04270 */
[----:B------:R-:W-:-:S04]  /*25f0*/  IMAD.WIDE.U32 R172, R157, R14, R164 ;  /* 0x0000000e9dac7225 */ /* 0x000fc800078e00a4 */
[----:B------:R-:W-:Y:S01]  /*2600*/  FMUL R88, R167, R156 ;  /* 0x0000009ca7587220 */ /* 0x000fe20000400000 */
[----:B------:R-:W-:Y:S01]  /*2610*/  ISETP.GT.AND P1, PT, R0, RZ, P0 ;  /* 0x000000ff0000720c */ /* 0x000fe20000724270 */
[----:B------:R-:W-:Y:S01]  /*2620*/  IMAD.IADD R171, R169, 0x1, R173 ;  /* 0x00000001a9ab7824 */ /* 0x000fe200078e02ad */
[----:B------:R-:W-:Y:S01]  /*2630*/  IADD3 R167, P4, R20, R172, RZ ;  /* 0x000000ac14a77210 */ /* 0x000fe20007f9e0ff */
[----:B------:R-:W-:-:S04]  /*2640*/  FFMA R89, R89, R155, R88 ;  /* 0x0000009b59597223 */ /* 0x000fc80000000058 */
[----:B------:R-:W-:Y:S01]  /*2650*/  IMAD.X R168, R171, 0x1, R159, P4 ;  /* 0x00000001aba87824 */ /* 0x000fe200020e069f */
[C---:B------:R-:W-:Y:S02]  /*2660*/  LEA R88, P4, R167.reuse, R10, 0x1 ;  /* 0x0000000aa7587211 */ /* 0x040fe400078808ff */
[----:B------:R-:W-:Y:S02]  /*2670*/  F2FP.BF16.F32.PACK_AB R169, RZ, R89 ;  /* 0x00000059ffa9723e */ /* 0x000fe400000010ff */
[--C-:B------:R-:W-:Y:S02]  /*2680*/  LEA.HI.X R89, R167, R11, R168.reuse, 0x1, P4 ;  /* 0x0000000ba7597211 */ /* 0x100fe400020f0ca8 */
[----:B------:R-:W-:-:S05]  /*2690*/  PRMT R168, R169, 0x7610, R168 ;  /* 0x00007610a9a87816 */ /* 0x000fca00000000a8 */
[----:B------:R1:W-:Y:S04]  /*26a0*/  @P2 STG.E.U16 desc[UR36][R160.64+0x2], R168 ;  /* 0x000002a8a0002986 */ /* 0x0003e8000c101524 */
[----:B------:R2:W3:Y:S01]  /*26b0*/  @P1 LDG.E.LTC128B.U16 R154, desc[UR36][R88.64] ;  /* 0x00000024589a1981 */ /* 0x0004e2000c1e1520 */
[----:B------:R-:W-:Y:S01]  /*26c0*/  IMAD.SHL.U32 R167, R4, 0x10, RZ ;  /* 0x0000001004a77824 */ /* 0x000fe200078e00ff */
[----:B------:R-:W-:Y:S01]  /*26d0*/  IADD3 R172, P2, R6, R172, RZ ;  /* 0x000000ac06ac7210 */ /* 0x000fe20007f5e0ff */
[----:B------:R-:W-:Y:S03]  /*26e0*/  BSSY B1, `(.L_x_36) ;  /* 0x0000011000017945 */ /* 0x000fe60003800000 */
[----:B------:R-:W-:Y:S01]  /*26f0*/  IADD3 R170, P4, R167, R160, RZ ;  /* 0x000000a0a7aa7210 */ /* 0x000fe20007f9e0ff */
[----:B------:R-:W-:Y:S01]  /*2700*/  IMAD.X R173, R7, 0x1, R171, P2 ;  /* 0x0000000107ad7824 */ /* 0x000fe200010e06ab */
[----:B------:R-:W-:Y:S01]  /*2710*/  ISETP.GT.AND P2, PT, R0, 0x1, P0 ;  /* 0x000000010000780c */ /* 0x000fe20000744270 */
[----:B------:R-:W-:-:S04]  /*2720*/  IMAD.WIDE.U32 R172, R23, R12, R172 ;  /* 0x0000000c17ac7225 */ /* 0x000fc800078e00ac */
[----:B-1----:R-:W-:Y:S01]  /*2730*/  IMAD.IADD R168, R13, 0x1, R173 ;  /* 0x000000010da87824 */ /* 0x002fe200078e02ad */
[----:B--2---:R-:W-:-:S04]  /*2740*/  LEA R88, P5, R172, R10, 0x1 ;  /* 0x0000000aac587211 */ /* 0x004fc800078a08ff */
[----:B------:R-:W-:Y:S02]  /*2750*/  LEA.HI.X R89, R172, R11, R168, 0x1, P5 ;  /* 0x0000000bac597211 */ /* 0x000fe400028f0ca8 */
[----:B---3--:R-:W-:-:S05]  /*2760*/  SHF.L.U32 R169, R154, 0x10, RZ ;  /* 0x000000109aa97819 */ /* 0x008fca00000006ff */
[----:B------:R-:W-:-:S04]  /*2770*/  FMUL R169, R169, R156 ;  /* 0x0000009ca9a97220 */ /* 0x000fc80000400000 */
[----:B------:R-:W-:Y:S01]  /*2780*/  FFMA R90, R90, R155, R169 ;  /* 0x0000009b5a5a7223 */ /* 0x000fe200000000a9 */
[----:B------:R-:W-:-:S04]  /*2790*/  SHF.L.U64.HI R169, R4, 0x4, R5 ;  /* 0x0000000404a97819 */ /* 0x000fc80000010205 */
[----:B------:R-:W-:Y:S01]  /*27a0*/  F2FP.BF16.F32.PACK_AB R90, RZ, R90 ;  /* 0x0000005aff5a723e */ /* 0x000fe200000010ff */
[----:B------:R-:W-:-:S05]  /*27b0*/  IMAD.X R171, R169, 0x1, R161, P4 ;  /* 0x00000001a9ab7824 */ /* 0x000fca00020e06a1 */
[----:B------:R1:W-:Y:S01]  /*27c0*/  @P1 STG.E.U16 desc[UR36][R170.64], R90 ;  /* 0x0000005aaa001986 */ /* 0x0003e2000c101524 */
[----:B------:R-:W-:Y:S05]  /*27d0*/  @!P2 BRA `(.L_x_37) ;  /* 0x000000000004a947 */ /* 0x000fea0003800000 */
[----:B------:R2:W5:Y:S02]  /*27e0*/  LDG.E.LTC128B.U16 R154, desc[UR36][R88.64+0x2] ;  /* 0x00000224589a7981 */ /* 0x000564000c1e1520 */
.L_x_37:
[----:B------:R-:W-:Y:S05]  /*27f0*/  BSYNC B1 ;  /* 0x0000000000017941 */ /* 0x000fea0003800000 */
.L_x_36:
[----:B-----5:R-:W-:Y:S01]  /*2800*/  IMAD.U32 R173, R154, 0x10000, RZ ;  /* 0x000100009aad7824 */ /* 0x020fe200078e00ff */
[----:B------:R-:W-:Y:S01]  /*2810*/  ISETP.GT.AND P1, PT, R0, 0x8, P3 ;  /* 0x000000080000780c */ /* 0x000fe20001f24270 */
[----:B------:R-:W-:Y:S02]  /*2820*/  BSSY B1, `(.L_x_38) ;  /* 0x000000a000017945 */ /* 0x000fe40003800000 */
[----:B-1----:R-:W-:-:S04]  /*2830*/  FMUL R90, R173, R156 ;  /* 0x0000009cad5a7220 */ /* 0x002fc80000400000 */
[----:B------:R-:W-:Y:S01]  /*2840*/  FFMA R90, R91, R155, R90 ;  /* 0x0000009b5b5a7223 */ /* 0x000fe2000000005a */
[----:B------:R-:W-:-:S04]  /*2850*/  @P2 IMAD.MOV.U32 R91, RZ, RZ, R171 ;  /* 0x000000ffff5b2224 */ /* 0x000fc800078e00ab */
[----:B------:R-:W-:-:S04]  /*2860*/  F2FP.BF16.F32.PACK_AB R90, RZ, R90 ;  /* 0x0000005aff5a723e */ /* 0x000fc800000010ff */
[----:B------:R-:W-:Y:S01]  /*2870*/  PRMT R168, R90, 0x7610, R168 ;  /* 0x000076105aa87816 */ /* 0x000fe200000000a8 */
[----:B------:R-:W-:-:S05]  /*2880*/  @P2 IMAD.MOV.U32 R90, RZ, RZ, R170 ;  /* 0x000000ffff5a2224 */ /* 0x000fca00078e00aa */
[----:B------:R1:W-:Y:S01]  /*2890*/  @P2 STG.E.U16 desc[UR36][R90.64+0x2], R168 ;  /* 0x000002a85a002986 */ /* 0x0003e2000c101524 */
[----:B------:R-:W-:Y:S05]  /*28a0*/  @!P1 BRA `(.L_x_39) ;  /* 0x0000000000049947 */ /* 0x000fea0003800000 */
[----:B------:R3:W5:Y:S02]  /*28b0*/  LDG.E.LTC128B.U16 R154, desc[UR36][R162.64+0x10] ;  /* 0x00001024a29a7981 */ /* 0x000764000c1e1520 */
.L_x_39:
[----:B------:R-:W-:Y:S05]  /*28c0*/  BSYNC B1 ;  /* 0x0000000000017941 */ /* 0x000fea0003800000 */
.L_x_38:
[----:B-1---5:R-:W-:Y:S01]  /*28d0*/  IMAD.U32 R91, R154, 0x10000, RZ ;  /* 0x000100009a5b7824 */ /* 0x022fe200078e00ff */
[----:B------:R-:W-:Y:S01]  /*28e0*/  ISETP.GT.AND P2, PT, R0, 0x9, P3 ;  /* 0x000000090000780c */ /* 0x000fe20001f44270 */
[----:B------:R-:W-:Y:S01]  /*28f0*/  @P1 IMAD.MOV.U32 R90, RZ, RZ, R160 ;  /* 0x000000ffff5a1224 */ /* 0x000fe200078e00a0 */
[----:B------:R-:W-:Y:S01]  /*2900*/  BSSY B1, `(.L_x_40) ;  /* 0x0000009000017945 */ /* 0x000fe20003800000 */
[----:B------:R-:W-:-:S04]  /*2910*/  FMUL R91, R91, R156 ;  /* 0x0000009c5b5b7220 */ /* 0x000fc80000400000 */
[----:B------:R-:W-:-:S05]  /*2920*/  FFMA R91, R92, R155, R91 ;  /* 0x0000009b5c5b7223 */ /* 0x000fca000000005b */
[----:B------:R-:W-:-:S04]  /*2930*/  F2FP.BF16.F32.PACK_AB R91, RZ, R91 ;  /* 0x0000005bff5b723e */ /* 0x000fc800000010ff */
[----:B------:R-:W-:Y:S01]  /*2940*/  PRMT R92, R91, 0x7610, R92 ;  /* 0x000076105b5c7816 */ /* 0x000fe2000000005c */
[----:B------:R-:W-:-:S05]  /*2950*/  @P1 IMAD.MOV.U32 R91, RZ, RZ, R161 ;  /* 0x000000ffff5b1224 */ /* 0x000fca00078e00a1 */
[----:B------:R1:W-:Y:S01]  /*2960*/  @P1 STG.E.U16 desc[UR36][R90.64+0x10], R92 ;  /* 0x0000105c5a001986 */ /* 0x0003e2000c101524 */
[----:B------:R-:W-:Y:S05]  /*2970*/  @!P2 BRA `(.L_x_41) ;  /* 0x000000000004a947 */ /* 0x000fea0003800000 */
[----:B------:R4:W5:Y:S02]  /*2980*/  LDG.E.LTC128B.U16 R154, desc[UR36][R162.64+0x12] ;  /* 0x00001224a29a7981 */ /* 0x000964000c1e1520 */
.L_x_41:
[----:B------:R-:W-:Y:S05]  /*2990*/  BSYNC B1 ;  /* 0x0000000000017941 */ /* 0x000fea0003800000 */
.L_x_40:
[----:B-1---5:R-:W-:Y:S01]  /*29a0*/  IMAD.U32 R91, R154, 0x10000, RZ ;  /* 0x000100009a5b7824 */ /* 0x022fe200078e00ff */
[----:B------:R-:W-:Y:S01]  /*29b0*/  ISETP.GT.AND P1, PT, R0, 0x8, P0 ;  /* 0x000000080000780c */ /* 0x000fe20000724270 */
[----:B------:R-:W-:Y:S02]  /*29c0*/  BSSY B1, `(.L_x_42) ;  /* 0x000000a000017945 */ /* 0x000fe40003800000 */
[----:B------:R-:W-:Y:S01]  /*29d0*/  FMUL R90, R91, R156 ;  /* 0x0000009c5b5a7220 */ /* 0x000fe20000400000 */
[----:B------:R-:W-:-:S03]  /*29e0*/  @P2 IMAD.MOV.U32 R91, RZ, RZ, R161 ;  /* 0x000000ffff5b2224 */ /* 0x000fc600078e00a1 */
[----:B------:R-:W-:-:S05]  /*29f0*/  FFMA R90, R93, R155, R90 ;  /* 0x0000009b5d5a7223 */ /* 0x000fca000000005a */
[----:B------:R-:W-:-:S04]  /*2a00*/  F2FP.BF16.F32.PACK_AB R90, RZ, R90 ;  /* 0x0000005aff5a723e */ /* 0x000fc800000010ff */
[----:B------:R-:W-:Y:S02]  /*2a10*/  PRMT R92, R90, 0x7610, R92 ;  /* 0x000076105a5c7816 */ /* 0x000fe4000000005c */
[----:B------:R-:W-:-:S05]  /*2a20*/  @P2 MOV R90, R160 ;  /* 0x000000a0005a2202 */ /* 0x000fca0000000f00 */
[----:B------:R1:W-:Y:S01]  /*2a30*/  @P2 STG.E.U16 desc[UR36][R90.64+0x12], R92 ;  /* 0x0000125c5a002986 */ /* 0x0003e2000c101524 */
[----:B------:R-:W-:Y:S05]  /*2a40*/  @!P1 BRA `(.L_x_43) ;  /* 0x0000000000049947 */ /* 0x000fea0003800000 */
[----:B------:R0:W5:Y:S02]  /*2a50*/  LDG.E.LTC128B.U16 R154, desc[UR36][R88.64+0x10] ;  /* 0x00001024589a7981 */ /* 0x000164000c1e1520 */
.L_x_43:
[----:B------:R-:W-:Y:S05]  /*2a60*/  BSYNC B1 ;  /* 0x0000000000017941 */ /* 0x000fea0003800000 */
.L_x_42:
        /* <DEDUP_REMOVED lines=12> */
.L_x_45:
[----:B------:R-:W-:Y:S05]  /*2b30*/  BSYNC B1 ;  /* 0x0000000000017941 */ /* 0x000fea0003800000 */
.L_x_44:
[----:B-1---5:R-:W-:Y:S01]  /*2b40*/  IMAD.U32 R91, R154, 0x10000, RZ ;  /* 0x000100009a5b7824 */ /* 0x022fe200078e00ff */
[----:B------:R-:W-:Y:S01]  /*2b50*/  ISETP.GT.AND P1, PT, R0, 0x10, P3 ;  /* 0x000000100000780c */ /* 0x000fe20001f24270 */
[----:B------:R-:W-:Y:S02]  /*2b60*/  BSSY B1, `(.L_x_46) ;  /* 0x000000a000017945 */ /* 0x000fe40003800000 */
[----:B------:R-:W-:Y:S01]  /*2b70*/  FMUL R90, R91, R156 ;  /* 0x0000009c5b5a7220 */ /* 0x000fe20000400000 */
[----:B------:R-:W-:-:S03]  /*2b80*/  @P2 IMAD.MOV.U32 R91, RZ, RZ, R171 ;  /* 0x000000ffff5b2224 */ /* 0x000fc600078e00ab */
[----:B------:R-:W-:-:S05]  /*2b90*/  FFMA R90, R95, R155, R90 ;  /* 0x0000009b5f5a7223 */ /* 0x000fca000000005a */
[----:B------:R-:W-:-:S04]  /*2ba0*/  F2FP.BF16.F32.PACK_AB R90, RZ, R90 ;  /* 0x0000005aff5a723e */ /* 0x000fc800000010ff */
[----:B------:R-:W-:Y:S01]  /*2bb0*/  PRMT R92, R90, 0x7610, R92 ;  /* 0x000076105a5c7816 */ /* 0x000fe2000000005c */
[----:B------:R-:W-:-:S05]  /*2bc0*/  @P2 IMAD.MOV.U32 R90, RZ, RZ, R170 ;  /* 0x000000ffff5a2224 */ /* 0x000fca00078e00aa */
[----:B------:R1:W-:Y:S01]  /*2bd0*/  @P2 STG.E.U16 desc[UR36][R90.64+0x12], R92 ;  /* 0x0000125c5a002986 */ /* 0x0003e2000c101524 */
[----:B------:R-:W-:Y:S05]  /*2be0*/  @!P1 BRA `(.L_x_47) ;  /* 0x0000000000049947 */ /* 0x000fea0003800000 */
[----:B------:R0:W5:Y:S02]  /*2bf0*/  LDG.E.LTC128B.U16 R154, desc[UR36][R162.64+0x20] ;  /* 0x00002024a29a7981 */ /* 0x000164000c1e1520 */
.L_x_47:
[----:B------:R-:W-:Y:S05]  /*2c00*/  BSYNC B1 ;  /* 0x0000000000017941 */ /* 0x000fea0003800000 */
.L_x_46:
        /* <DEDUP_REMOVED lines=12> */
.L_x_49:
[----:B------:R-:W-:Y:S05]  /*2cd0*/  BSYNC B1 ;  /* 0x0000000000017941 */ /* 0x000fea0003800000 */
.L_x_48:
        /* <DEDUP_REMOVED lines=12> */
.L_x_51:
[----:B------:R-:W-:Y:S05]  /*2da0*/  BSYNC B1 ;  /* 0x0000000000017941 */ /* 0x000fea0003800000 */
.L_x_50:
        /* <DEDUP_REMOVED lines=12> */
.L_x_53:
[----:B------:R-:W-:Y:S05]  /*2e70*/  BSYNC B1 ;  /* 0x0000000000017941 */ /* 0x000fea0003800000 */
.L_x_52:
        /* <DEDUP_REMOVED lines=12> */
.L_x_55:
[----:B------:R-:W-:Y:S05]  /*2f40*/  BSYNC B1 ;  /* 0x0000000000017941 */ /* 0x000fea0003800000 */
.L_x_54:
        /* <DEDUP_REMOVED lines=12> */
.L_x_57:
[----:B------:R-:W-:Y:S05]  /*3010*/  BSYNC B1 ;  /* 0x0000000000017941 */ /* 0x000fea0003800000 */
.L_x_56:
        /* <DEDUP_REMOVED lines=12> */
.L_x_59:
[----:B------:R-:W-:Y:S05]  /*30e0*/  BSYNC B1 ;  /* 0x0000000000017941 */ /* 0x000fea0003800000 */
.L_x_58:
        /* <DEDUP_REMOVED lines=12> */
.L_x_61:
[----:B------:R-:W-:Y:S05]  /*31b0*/  BSYNC B1 ;  /* 0x0000000000017941 */ /* 0x000fea0003800000 */
.L_x_60:
        /* <DEDUP_REMOVED lines=12> */
.L_x_63:
[----:B------:R-:W-:Y:S05]  /*3280*/  BSYNC B1 ;  /* 0x0000000000017941 */ /* 0x000fea0003800000 */
.L_x_62:
        /* <DEDUP_REMOVED lines=12> */
.L_x_65:
[----:B------:R-:W-:Y:S05]  /*3350*/  BSYNC B1 ;  /* 0x0000000000017941 */ /* 0x000fea0003800000 */
.L_x_64:
        /* <DEDUP_REMOVED lines=12> */
.L_x_67:
[----:B------:R-:W-:Y:S05]  /*3420*/  BSYNC B1 ;  /* 0x0000000000017941 */ /* 0x000fea0003800000 */
.L_x_66:
        /* <DEDUP_REMOVED lines=12> */
.L_x_69:
[----:B------:R-:W-:Y:S05]  /*34f0*/  BSYNC B1 ;  /* 0x0000000000017941 */ /* 0x000fea0003800000 */
.L_x_68:
        /* <DEDUP_REMOVED lines=12> */
.L_x_71:
[----:B------:R-:W-:Y:S05]  /*35c0*/  BSYNC B1 ;  /* 0x0000000000017941 */ /* 0x000fea0003800000 */
.L_x_70:
        /* <DEDUP_REMOVED lines=12> */
.L_x_73:
[----:B------:R-:W-:Y:S05]  /*3690*/  BSYNC B1 ;  /* 0x0000000000017941 */ /* 0x000fea0003800000 */
.L_x_72:
        /* <DEDUP_REMOVED lines=12> */
.L_x_75:
[----:B------:R-:W-:Y:S05]  /*3760*/  BSYNC B1 ;  /* 0x0000000000017941 */ /* 0x000fea0003800000 */
.L_x_74:
        /* <DEDUP_REMOVED lines=12> */
.L_x_77:
[----:B------:R-:W-:Y:S05]  /*3830*/  BSYNC B1 ;  /* 0x0000000000017941 */ /* 0x000fea0003800000 */
.L_x_76:
        /* <DEDUP_REMOVED lines=12> */
.L_x_79:
[----:B------:R-:W-:Y:S05]  /*3900*/  BSYNC B1 ;  /* 0x0000000000017941 */ /* 0x000fea0003800000 */
.L_x_78:
        /* <DEDUP_REMOVED lines=12> */
.L_x_81:
[----:B------:R-:W-:Y:S05]  /*39d0*/  BSYNC B1 ;  /* 0x0000000000017941 */ /* 0x000fea0003800000 */
.L_x_80:
        /* <DEDUP_REMOVED lines=12> */
.L_x_83:
[----:B------:R-:W-:Y:S05]  /*3aa0*/  BSYNC B1 ;  /* 0x0000000000017941 */ /* 0x000fea0003800000 */
.L_x_82:
        /* <DEDUP_REMOVED lines=12> */
.L_x_85:
[----:B------:R-:W-:Y:S05]  /*3b70*/  BSYNC B1 ;  /* 0x0000000000017941 */ /* 0x000fea0003800000 */
.L_x_84:
        /* <DEDUP_REMOVED lines=12> */
.L_x_87:
[----:B------:R-:W-:Y:S05]  /*3c40*/  BSYNC B1 ;  /* 0x0000000000017941 */ /* 0x000fea0003800000 */
.L_x_86:
        /* <DEDUP_REMOVED lines=12> */
.L_x_89:
[----:B------:R-:W-:Y:S05]  /*3d10*/  BSYNC B1 ;  /* 0x0000000000017941 */ /* 0x000fea0003800000 */
.L_x_88:
        /* <DEDUP_REMOVED lines=12> */
.L_x_91:
[----:B------:R-:W-:Y:S05]  /*3de0*/  BSYNC B1 ;  /* 0x0000000000017941 */ /* 0x000fea0003800000 */
.L_x_90:
        /* <DEDUP_REMOVED lines=12> */
.L_x_93:
[----:B------:R-:W-:Y:S05]  /*3eb0*/  BSYNC B1 ;  /* 0x0000000000017941 */ /* 0x000fea0003800000 */
.L_x_92:
        /* <DEDUP_REMOVED lines=12> */
.L_x_95:
[----:B------:R-:W-:Y:S05]  /*3f80*/  BSYNC B1 ;  /* 0x0000000000017941 */ /* 0x000fea0003800000 */
.L_x_94:
        /* <DEDUP_REMOVED lines=12> */
.L_x_97:
[----:B------:R-:W-:Y:S05]  /*4050*/  BSYNC B1 ;  /* 0x0000000000017941 */ /* 0x000fea0003800000 */
.L_x_96:
        /* <DEDUP_REMOVED lines=12> */
.L_x_99:
[----:B------:R-:W-:Y:S05]  /*4120*/  BSYNC B1 ;  /* 0x0000000000017941 */ /* 0x000fea0003800000 */
.L_x_98:
        /* <DEDUP_REMOVED lines=12> */
.L_x_101:
[----:B------:R-:W-:Y:S05]  /*41f0*/  BSYNC B1 ;  /* 0x0000000000017941 */ /* 0x000fea0003800000 */
.L_x_100:
        /* <DEDUP_REMOVED lines=12> */
.L_x_103:
[----:B------:R-:W-:Y:S05]  /*42c0*/  BSYNC B1 ;  /* 0x0000000000017941 */ /* 0x000fea0003800000 */
.L_x_102:
        /* <DEDUP_REMOVED lines=12> */
.L_x_105:
[----:B------:R-:W-:Y:S05]  /*4390*/  BSYNC B1 ;  /* 0x0000000000017941 */ /* 0x000fea0003800000 */
.L_x_104:
        /* <DEDUP_REMOVED lines=12> */
.L_x_107:
[----:B------:R-:W-:Y:S05]  /*4460*/  BSYNC B1 ;  /* 0x0000000000017941 */ /* 0x000fea0003800000 */
.L_x_106:
        /* <DEDUP_REMOVED lines=12> */
.L_x_109:
[----:B------:R-:W-:Y:S05]  /*4530*/  BSYNC B1 ;  /* 0x0000000000017941 */ /* 0x000fea0003800000 */
.L_x_108:
        /* <DEDUP_REMOVED lines=12> */
.L_x_111:
[----:B------:R-:W-:Y:S05]  /*4600*/  BSYNC B1 ;  /* 0x0000000000017941 */ /* 0x000fea0003800000 */
.L_x_110:
        /* <DEDUP_REMOVED lines=12> */
.L_x_113:
[----:B------:R-:W-:Y:S05]  /*46d0*/  BSYNC B1 ;  /* 0x0000000000017941 */ /* 0x000fea0003800000 */
.L_x_112:
        /* <DEDUP_REMOVED lines=12> */
.L_x_115:
[----:B------:R-:W-:Y:S05]  /*47a0*/  BSYNC B1 ;  /* 0x0000000000017941 */ /* 0x000fea0003800000 */
.L_x_114:
        /* <DEDUP_REMOVED lines=12> */
.L_x_117:
[----:B------:R-:W-:Y:S05]  /*4870*/  BSYNC B1 ;  /* 0x0000000000017941 */ /* 0x000fea0003800000 */
.L_x_116:
        /* <DEDUP_REMOVED lines=12> */
.L_x_119:
[----:B------:R-:W-:Y:S05]  /*4940*/  BSYNC B1 ;  /* 0x0000000000017941 */ /* 0x000fea0003800000 */
.L_x_118:
        /* <DEDUP_REMOVED lines=12> */
.L_x_121:
[----:B------:R-:W-:Y:S05]  /*4a10*/  BSYNC B1 ;  /* 0x0000000000017941 */ /* 0x000fea0003800000 */
.L_x_120:
        /* <DEDUP_REMOVED lines=12> */
.L_x_123:
[----:B------:R-:W-:Y:S05]  /*4ae0*/  BSYNC B1 ;  /* 0x0000000000017941 */ /* 0x000fea0003800000 */
.L_x_122:
        /* <DEDUP_REMOVED lines=12> */
.L_x_125:
[----:B------:R-:W-:Y:S05]  /*4bb0*/  BSYNC B1 ;  /* 0x0000000000017941 */ /* 0x000fea0003800000 */
.L_x_124:
        /* <DEDUP_REMOVED lines=12> */
.L_x_127:
[----:B------:R-:W-:Y:S05]  /*4c80*/  BSYNC B1 ;  /* 0x0000000000017941 */ /* 0x000fea0003800000 */
.L_x_126:
        /* <DEDUP_REMOVED lines=12> */
.L_x_129:
[----:B------:R-:W-:Y:S05]  /*4d50*/  BSYNC B1 ;  /* 0x0000000000017941 */ /* 0x000fea0003800000 */
.L_x_128:
        /* <DEDUP_REMOVED lines=12> */
.L_x_131:
[----:B------:R-:W-:Y:S05]  /*4e20*/  BSYNC B1 ;  /* 0x0000000000017941 */ /* 0x000fea0003800000 */
.L_x_130:
        /* <DEDUP_REMOVED lines=12> */
.L_x_133:
[----:B------:R-:W-:Y:S05]  /*4ef0*/  BSYNC B1 ;  /* 0x0000000000017941 */ /* 0x000fea0003800000 */
.L_x_132:
        /* <DEDUP_REMOVED lines=12> */
.L_x_135:
[----:B------:R-:W-:Y:S05]  /*4fc0*/  BSYNC B1 ;  /* 0x0000000000017941 */ /* 0x000fea0003800000 */
.L_x_134:
        /* <DEDUP_REMOVED lines=12> */
.L_x_137:
[----:B------:R-:W-:Y:S05]  /*5090*/  BSYNC B1 ;  /* 0x0000000000017941 */ /* 0x000fea0003800000 */
.L_x_136:
        /* <DEDUP_REMOVED lines=12> */
.L_x_139:
[----:B------:R-:W-:Y:S05]  /*5160*/  BSYNC B1 ;  /* 0x0000000000017941 */ /* 0x000fea0003800000 */
.L_x_138:
        /* <DEDUP_REMOVED lines=12> */
.L_x_141:
[----:B------:R-:W-:Y:S05]  /*5230*/  BSYNC B1 ;  /* 0x0000000000017941 */ /* 0x000fea0003800000 */
.L_x_140:
        /* <DEDUP_REMOVED lines=12> */
.L_x_143:
[----:B------:R-:W-:Y:S05]  /*5300*/  BSYNC B1 ;  /* 0x0000000000017941 */ /* 0x000fea0003800000 */
.L_x_142:
        /* <DEDUP_REMOVED lines=12> */
.L_x_145:
[----:B------:R-:W-:Y:S05]  /*53d0*/  BSYNC B1 ;  /* 0x0000000000017941 */ /* 0x000fea0003800000 */
.L_x_144:
        /* <DEDUP_REMOVED lines=12> */
.L_x_147:
[----:B------:R-:W-:Y:S05]  /*54a0*/  BSYNC B1 ;  /* 0x0000000000017941 */ /* 0x000fea0003800000 */
.L_x_146:
        /* <DEDUP_REMOVED lines=12> */
.L_x_149:
[----:B------:R-:W-:Y:S05]  /*5570*/  BSYNC B1 ;  /* 0x0000000000017941 */ /* 0x000fea0003800000 */
.L_x_148:
        /* <DEDUP_REMOVED lines=12> */
.L_x_151:
[----:B------:R-:W-:Y:S05]  /*5640*/  BSYNC B1 ;  /* 0x0000000000017941 */ /* 0x000fea0003800000 */
.L_x_150:
        /* <DEDUP_REMOVED lines=12> */
.L_x_153:
[----:B------:R-:W-:Y:S05]  /*5710*/  BSYNC B1 ;  /* 0x0000000000017941 */ /* 0x000fea0003800000 */
.L_x_152:
        /* <DEDUP_REMOVED lines=12> */
.L_x_155:
[----:B------:R-:W-:Y:S05]  /*57e0*/  BSYNC B1 ;  /* 0x0000000000017941 */ /* 0x000fea0003800000 */
.L_x_154:
[----:B-1---5:R-:W-:Y:S01]  /*57f0*/  IMAD.U32 R91, R154, 0x10000, RZ ;  /* 0x000100009a5b7824 */ /* 0x022fe200078e00ff */
[----:B------:R-:W-:Y:S01]  /*5800*/  ISETP.GT.AND P1, PT, R0, 0x79, P0 ;  /* 0x000000790000780c */ /* 0x000fe20000724270 */
[----:B------:R-:W-:Y:S01]  /*5810*/  @P2 IMAD.MOV.U32 R8, RZ, RZ, R170 ;  /* 0x000000ffff082224 */ /* 0x000fe200078e00aa */
[----:B------:R-:W-:Y:S01]  /*5820*/  IADD3 R157, P0, R157, 0x80, RZ ;  /* 0x000000809d9d7810 */ /* 0x000fe20007f1e0ff */
[----:B------:R-:W-:Y:S01]  /*5830*/  FMUL R91, R91, R156 ;  /* 0x0000009c5b5b7220 */ /* 0x000fe20000400000 */
[----:B------:R-:W-:Y:S03]  /*5840*/  BSSY B1, `(.L_x_156) ;  /* 0x0000009000017945 */ /* 0x000fe60003800000 */
[----:B------:R-:W-:-:S05]  /*5850*/  FFMA R91, R150, R155, R91 ;  /* 0x0000009b965b7223 */ /* 0x000fca000000005b */
[----:B------:R-:W-:-:S04]  /*5860*/  F2FP.BF16.F32.PACK_AB R91, RZ, R91 ;  /* 0x0000005bff5b723e */ /* 0x000fc800000010ff */
[----:B------:R-:W-:Y:S01]  /*5870*/  PRMT R90, R91, 0x7610, R90 ;  /* 0x000076105b5a7816 */ /* 0x000fe2000000005a */
[----:B------:R-:W-:Y:S02]  /*5880*/  IMAD.X R91, RZ, RZ, R9, P0 ;  /* 0x000000ffff5b7224 */ /* 0x000fe400000e0609 */
[----:B------:R-:W-:-:S05]  /*5890*/  @P2 IMAD.MOV.U32 R9, RZ, RZ, R171 ;  /* 0x000000ffff092224 */ /* 0x000fca00078e00ab */
[----:B------:R1:W-:Y:S01]  /*58a0*/  @P2 STG.E.U16 desc[UR36][R8.64+0xf0], R90 ;  /* 0x0000f05a08002986 */ /* 0x0003e2000c101524 */
[----:B------:R-:W-:Y:S05]  /*58b0*/  @!P1 BRA `(.L_x_157) ;  /* 0x0000000000049947 */ /* 0x000fea0003800000 */
[----:B------:R0:W5:Y:S02]  /*58c0*/  LDG.E.LTC128B.U16 R154, desc[UR36][R88.64+0xf2] ;  /* 0x0000f224589a7981 */ /* 0x000164000c1e1520 */
.L_x_157:
[----:B------:R-:W-:Y:S05]  /*58d0*/  BSYNC B1 ;  /* 0x0000000000017941 */ /* 0x000fea0003800000 */
.L_x_156:
[----:B-1---5:R-:W-:Y:S01]  /*58e0*/  IMAD.U32 R9, R154, 0x10000, RZ ;  /* 0x000100009a097824 */ /* 0x022fe200078e00ff */
[----:B------:R-:W-:Y:S01]  /*58f0*/  ISETP.GT.AND P0, PT, R3, 0x80, PT ;  /* 0x000000800300780c */ /* 0x000fe20003f04270 */
[----:B------:R-:W-:Y:S02]  /*5900*/  IMAD R8, R91, R14, RZ ;  /* 0x0000000e5b087224 */ /* 0x000fe400078e02ff */
[----:B0-2---:R-:W-:Y:S01]  /*5910*/  FMUL R88, R9, R156 ;  /* 0x0000009c09587220 */ /* 0x005fe20000400000 */
[----:B------:R-:W-:Y:S01]  /*5920*/  ISETP.GT.AND P3, PT, R0, RZ, P0 ;  /* 0x000000ff0000720c */ /* 0x000fe20000764270 */
[C---:B------:R-:W-:Y:S02]  /*5930*/  IMAD R97, R157.reuse, R15, R8 ;  /* 0x0000000f9d617224 */ /* 0x040fe400078e0208 */
[----:B------:R-:W-:-:S04]  /*5940*/  IMAD.WIDE.U32 R8, R157, R14, R158 ;  /* 0x0000000e9d087225 */ /* 0x000fc800078e009e */
[----:B------:R-:W-:Y:S01]  /*5950*/  FFMA R151, R151, R155, R88 ;  /* 0x0000009b97977223 */ /* 0x000fe20000000058 */
[----:B------:R-:W-:Y:S01]  /*5960*/  IMAD.IADD R9, R9, 0x1, R97 ;  /* 0x0000000109097824 */ /* 0x000fe200078e0261 */
[----:B------:R-:W-:-:S03]  /*5970*/  LEA R88, P2, R8, R10, 0x1 ;  /* 0x0000000a08587211 */ /* 0x000fc600078408ff */
[----:B------:R-:W-:Y:S02]  /*5980*/  F2FP.BF16.F32.PACK_AB R151, RZ, R151 ;  /* 0x00000097ff97723e */ /* 0x000fe400000010ff */
[----:B------:R-:W-:-:S03]  /*5990*/  LEA.HI.X R89, R8, R11, R9, 0x1, P2 ;  /* 0x0000000b08597211 */ /* 0x000fc600010f0c09 */
[----:B------:R0:W-:Y:S04]  /*59a0*/  @P1 STG.E.U16 desc[UR36][R170.64+0xf2], R151 ;  /* 0x0000f297aa001986 */ /* 0x0001e8000c101524 */
[----:B------:R-:W2:Y:S01]  /*59b0*/  @P3 LDG.E.LTC128B.U16 R154, desc[UR36][R88.64] ;  /* 0x00000024589a3981 */ /* 0x000ea2000c1e1520 */
[----:B------:R-:W-:Y:S01]  /*59c0*/  IMAD.WIDE.U32 R8, R157, R14, R6 ;  /* 0x0000000e9d087225 */ /* 0x000fe200078e0006 */
[----:B------:R-:W-:Y:S01]  /*59d0*/  SHF.L.U64.HI R95, R4, 0x8, R5 ;  /* 0x00000008045f7819 */ /* 0x000fe20000010205 */
[----:B------:R-:W-:Y:S01]  /*59e0*/  BSSY B1, `(.L_x_158) ;  /* 0x0000011000017945 */ /* 0x000fe20003800000 */
[----:B------:R-:W-:Y:S01]  /*59f0*/  ISETP.GT.AND P2, PT, R0, 0x1, P0 ;  /* 0x000000010000780c */ /* 0x000fe20000744270 */
[----:B------:R-:W-:Y:S02]  /*5a00*/  IMAD.IADD R9, R97, 0x1, R9 ;  /* 0x0000000161097824 */ /* 0x000fe400078e0209 */
[----:B------:R-:W-:-:S02]  /*5a10*/  IMAD.SHL.U32 R93, R4, 0x100, RZ ;  /* 0x00000100045d7824 */ /* 0x000fc400078e00ff */
[----:B------:R-:W-:-:S03]  /*5a20*/  IMAD.WIDE.U32 R90, R23, R12, R8 ;  /* 0x0000000c175a7225 */ /* 0x000fc600078e0008 */
[----:B------:R-:W-:Y:S01]  /*5a30*/  IADD3 R8, P1, R93, R160, RZ ;  /* 0x000000a05d087210 */ /* 0x000fe20007f3e0ff */
[----:B------:R-:W-:Y:S01]  /*5a40*/  IMAD.IADD R5, R13, 0x1, R91 ;  /* 0x000000010d057824 */ /* 0x000fe200078e025b */
[C---:B------:R-:W-:Y:S02]  /*5a50*/  LEA R4, P4, R90.reuse, R10, 0x1 ;  /* 0x0000000a5a047211 */ /* 0x040fe400078808ff */
[----:B------:R-:W-:Y:S02]  /*5a60*/  IADD3.X R9, R95, R161, RZ, P1, !PT ;  /* 0x000000a15f097210 */ /* 0x000fe40000ffe4ff */
[----:B------:R-:W-:Y:S01]  /*5a70*/  LEA.HI.X R5, R90, R11, R5, 0x1, P4 ;  /* 0x0000000b5a057211 */ /* 0x000fe200020f0c05 */
[----:B--2---:R-:W-:-:S04]  /*5a80*/  IMAD.U32 R15, R154, 0x10000, RZ ;  /* 0x000100009a0f7824 */ /* 0x004fc800078e00ff */
[----:B------:R-:W-:-:S04]  /*5a90*/  FMUL R15, R15, R156 ;  /* 0x0000009c0f0f7220 */ /* 0x000fc80000400000 */
[----:B------:R-:W-:-:S05]  /*5aa0*/  FFMA R15, R24, R155, R15 ;  /* 0x0000009b180f7223 */ /* 0x000fca000000000f */
[----:B------:R-:W-:-:S05]  /*5ab0*/  F2FP.BF16.F32.PACK_AB R15, RZ, R15 ;  /* 0x0000000fff0f723e */ /* 0x000fca00000010ff */
[----:B------:R0:W-:Y:S01]  /*5ac0*/  @P3 STG.E.U16 desc[UR36][R8.64], R15 ;  /* 0x0000000f08003986 */ /* 0x0001e2000c101524 */
[----:B------:R-:W-:Y:S05]  /*5ad0*/  @!P2 BRA `(.L_x_159) ;  /* 0x000000000004a947 */ /* 0x000fea0003800000 */
[----:B------:R1:W5:Y:S02]  /*5ae0*/  LDG.E.LTC128B.U16 R154, desc[UR36][R4.64+0x2] ;  /* 0x00000224049a7981 */ /* 0x000364000c1e1520 */
.L_x_159:
[----:B------:R-:W-:Y:S05]  /*5af0*/  BSYNC B1 ;  /* 0x0000000000017941 */ /* 0x000fea0003800000 */
.L_x_158:
[----:B0----5:R-:W-:Y:S01]  /*5b00*/  IMAD.U32 R15, R154, 0x10000, RZ ;  /* 0x000100009a0f7824 */ /* 0x021fe200078e00ff */
[----:B------:R-:W-:Y:S01]  /*5b10*/  ISETP.GT.AND P1, PT, R3, 0x88, PT ;  /* 0x000000880300780c */ /* 0x000fe20003f24270 */
[----:B------:R-:W-:Y:S02]  /*5b20*/  BSSY B1, `(.L_x_160) ;  /* 0x000000f000017945 */ /* 0x000fe40003800000 */
[----:B------:R-:W-:Y:S01]  /*5b30*/  FMUL R24, R15, R156 ;  /* 0x0000009c0f187220 */ /* 0x000fe20000400000 */
[----:B------:R-:W-:Y:S01]  /*5b40*/  IMAD.WIDE.U32 R14, R157, R14, R164 ;  /* 0x0000000e9d0e7225 */ /* 0x000fe200078e00a4 */
[----:B------:R-:W-:-:S03]  /*5b50*/  ISETP.GT.AND P3, PT, R0, RZ, P1 ;  /* 0x000000ff0000720c */ /* 0x000fc60000f64270 */
[----:B------:R-:W-:Y:S01]  /*5b60*/  FFMA R24, R25, R155, R24 ;  /* 0x0000009b19187223 */ /* 0x000fe20000000018 */
[----:B------:R-:W-:Y:S01]  /*5b70*/  IMAD.IADD R97, R97, 0x1, R15 ;  /* 0x0000000161617824 */ /* 0x000fe200078e020f */
[-C--:B------:R-:W-:Y:S02]  /*5b80*/  IADD3 R21, P5, R20, R14.reuse, RZ ;  /* 0x0000000e14157210 */ /* 0x080fe40007fbe0ff */
[----:B------:R-:W-:Y:S02]  /*5b90*/  IADD3 R20, P4, R6, R14, RZ ;  /* 0x0000000e06147210 */ /* 0x000fe40007f9e0ff */
[----:B------:R-:W-:Y:S01]  /*5ba0*/  F2FP.BF16.F32.PACK_AB R24, RZ, R24 ;  /* 0x00000018ff18723e */ /* 0x000fe200000010ff */
[----:B------:R-:W-:Y:S01]  /*5bb0*/  IMAD.X R158, R97, 0x1, R159, P5 ;  /* 0x00000001619e7824 */ /* 0x000fe200028e069f */
[----:B------:R-:W-:-:S03]  /*5bc0*/  LEA R14, P5, R21, R10, 0x1 ;  /* 0x0000000a150e7211 */ /* 0x000fc600078a08ff */
[----:B------:R0:W-:Y:S01]  /*5bd0*/  @P2 STG.E.U16 desc[UR36][R8.64+0x2], R24 ;  /* 0x0000021808002986 */ /* 0x0001e2000c101524 */
[----:B------:R-:W-:Y:S01]  /*5be0*/  LEA.HI.X R15, R21, R11, R158, 0x1, P5 ;  /* 0x0000000b150f7211 */ /* 0x000fe200028f0c9e */
[----:B------:R-:W-:Y:S08]  /*5bf0*/  @!P3 BRA `(.L_x_161) ;  /* 0x000000000004b947 */ /* 0x000ff00003800000 */
[----:B------:R2:W5:Y:S02]  /*5c00*/  LDG.E.LTC128B.U16 R154, desc[UR36][R14.64] ;  /* 0x000000240e9a7981 */ /* 0x000564000c1e1520 */
.L_x_161:
[----:B------:R-:W-:Y:S05]  /*5c10*/  BSYNC B1 ;  /* 0x0000000000017941 */ /* 0x000fea0003800000 */
.L_x_160:
[----:B-----5:R-:W-:Y:S01]  /*5c20*/  IMAD.U32 R3, R154, 0x10000, RZ ;  /* 0x000100009a037824 */ /* 0x020fe200078e00ff */
[----:B------:R-:W-:Y:S01]  /*5c30*/  ISETP.GT.AND P2, PT, R0, 0x1, P1 ;  /* 0x000000010000780c */ /* 0x000fe20000f44270 */
[----:B------:R-:W-:Y:S01]  /*5c40*/  IMAD.X R21, R7, 0x1, R97, P4 ;  /* 0x0000000107157824 */ /* 0x000fe200020e0661 */
[----:B------:R-:W-:Y:S01]  /*5c50*/  IADD3 R6, P4, R8, R167, RZ ;  /* 0x000000a708067210 */ /* 0x000fe20007f9e0ff */
[----:B------:R-:W-:Y:S01]  /*5c60*/  FMUL R3, R3, R156 ;  /* 0x0000009c03037220 */ /* 0x000fe20000400000 */
[----:B------:R-:W-:Y:S01]  /*5c70*/  BSSY B1, `(.L_x_162) ;  /* 0x000000b000017945 */ /* 0x000fe20003800000 */
[----:B--2---:R-:W-:-:S04]  /*5c80*/  IMAD.WIDE.U32 R14, R23, R12, R20 ;  /* 0x0000000c170e7225 */ /* 0x004fc800078e0014 */
[----:B------:R-:W-:Y:S01]  /*5c90*/  FFMA R3, R26, R155, R3 ;  /* 0x0000009b1a037223 */ /* 0x000fe20000000003 */
[----:B------:R-:W-:Y:S01]  /*5ca0*/  IMAD.X R7, R9, 0x1, R169, P4 ;  /* 0x0000000109077824 */ /* 0x000fe200020e06a9 */
[----:B------:R-:W-:Y:S01]  /*5cb0*/  LEA R10, P5, R14, R10, 0x1 ;  /* 0x0000000a0e0a7211 */ /* 0x000fe200078a08ff */
[----:B------:R-:W-:Y:S02]  /*5cc0*/  IMAD.IADD R13, R13, 0x1, R15 ;  /* 0x000000010d0d7824 */ /* 0x000fe400078e020f */
[----:B------:R-:W-:-:S03]  /*5cd0*/  F2FP.BF16.F32.PACK_AB R3, RZ, R3 ;  /* 0x00000003ff03723e */ /* 0x000fc600000010ff */
[----:B------:R-:W-:Y:S02]  /*5ce0*/  LEA.HI.X R11, R14, R11, R13, 0x1, P5 ;  /* 0x0000000b0e0b7211 */ /* 0x000fe400028f0c0d */
[----:B------:R2:W-:Y:S01]  /*5cf0*/  @P3 STG.E.U16 desc[UR36][R6.64], R3 ;  /* 0x0000000306003986 */ /* 0x0005e2000c101524 */
[----:B------:R-:W-:Y:S05]  /*5d00*/  @!P2 BRA `(.L_x_163) ;  /* 0x000000000004a947 */ /* 0x000fea0003800000 */
[----:B------:R0:W5:Y:S02]  /*5d10*/  LDG.E.LTC128B.U16 R154, desc[UR36][R10.64+0x2] ;  /* 0x000002240a9a7981 */ /* 0x000164000c1e1520 */
.L_x_163:
[----:B------:R-:W-:Y:S05]  /*5d20*/  BSYNC B1 ;  /* 0x0000000000017941 */ /* 0x000fea0003800000 */
.L_x_162:
[----:B--2--5:R-:W-:Y:S01]  /*5d30*/  IMAD.U32 R3, R154, 0x10000, RZ ;  /* 0x000100009a037824 */ /* 0x024fe200078e00ff */
[----:B------:R-:W-:Y:S01]  /*5d40*/  ISETP.GT.AND P3, PT, R0, 0x8, P0 ;  /* 0x000000080000780c */ /* 0x000fe20000764270 */
[----:B------:R-:W-:Y:S02]  /*5d50*/  BSSY B1, `(.L_x_164) ;  /* 0x0000007000017945 */ /* 0x000fe40003800000 */
[----:B------:R-:W-:-:S04]  /*5d60*/  FMUL R12, R3, R156 ;  /* 0x0000009c030c7220 */ /* 0x000fc80000400000 */
[----:B------:R-:W-:-:S05]  /*5d70*/  FFMA R12, R27, R155, R12 ;  /* 0x0000009b1b0c7223 */ /* 0x000fca000000000c */
[----:B------:R-:W-:-:S05]  /*5d80*/  F2FP.BF16.F32.PACK_AB R12, RZ, R12 ;  /* 0x0000000cff0c723e */ /* 0x000fca00000010ff */
[----:B------:R2:W-:Y:S01]  /*5d90*/  @P2 STG.E.U16 desc[UR36][R6.64+0x2], R12 ;  /* 0x0000020c06002986 */ /* 0x0005e2000c101524 */
[----:B------:R-:W-:Y:S05]  /*5da0*/  @!P3 BRA `(.L_x_165) ;  /* 0x000000000004b947 */ /* 0x000fea0003800000 */
[----:B------:R0:W5:Y:S02]  /*5db0*/  LDG.E.LTC128B.U16 R154, desc[UR36][R4.64+0x10] ;  /* 0x00001024049a7981 */ /* 0x000164000c1e1520 */
.L_x_165:
[----:B------:R-:W-:Y:S05]  /*5dc0*/  BSYNC B1 ;  /* 0x0000000000017941 */ /* 0x000fea0003800000 */
.L_x_164:
[----:B-----5:R-:W-:Y:S01]  /*5dd0*/  IMAD.U32 R3, R154, 0x10000, RZ ;  /* 0x000100009a037824 */ /* 0x020fe200078e00ff */
[----:B------:R-:W-:Y:S01]  /*5de0*/  ISETP.GT.AND P2, PT, R0, 0x9, P0 ;  /* 0x000000090000780c */ /* 0x000fe20000744270 */
[----:B--2---:R-:W-:Y:S01]  /*5df0*/  IMAD.MOV.U32 R6, RZ, RZ, R8 ;  /* 0x000000ffff067224 */ /* 0x004fe200078e0008 */
[----:B------:R-:W-:Y:S01]  /*5e00*/  BSSY B1, `(.L_x_166) ;  /* 0x0000008000017945 */ /* 0x000fe20003800000 */
[----:B------:R-:W-:Y:S01]  /*5e10*/  FMUL R3, R3, R156 ;  /* 0x0000009c03037220 */ /* 0x000fe20000400000 */
[----:B------:R-:W-:-:S03]  /*5e20*/  IMAD.MOV.U32 R7, RZ, RZ, R9 ;  /* 0x000000ffff077224 */ /* 0x000fc600078e0009 */
[----:B------:R-:W-:-:S05]  /*5e30*/  FFMA R3, R28, R155, R3 ;  /* 0x0000009b1c037223 */ /* 0x000fca0000000003 */
[----:B------:R-:W-:-:S05]  /*5e40*/  F2FP.BF16.F32.PACK_AB R3, RZ, R3 ;  /* 0x00000003ff03723e */ /* 0x000fca00000010ff */
[----:B------:R2:W-:Y:S01]  /*5e50*/  @P3 STG.E.U16 desc[UR36][R6.64+0x10], R3 ;  /* 0x0000100306003986 */ /* 0x0005e2000c101524 */
[----:B------:R-:W-:Y:S05]  /*5e60*/  @!P2 BRA `(.L_x_167) ;  /* 0x000000000004a947 */ /* 0x000fea0003800000 */
[----:B------:R0:W5:Y:S02]  /*5e70*/  LDG.E.LTC128B.U16 R154, desc[UR36][R4.64+0x12] ;  /* 0x00001224049a7981 */ /* 0x000164000c1e1520 */
.L_x_167:
[----:B------:R-:W-:Y:S05]  /*5e80*/  BSYNC B1 ;  /* 0x0000000000017941 */ /* 0x000fea0003800000 */
.L_x_166:
[----:B--2--5:R-:W-:Y:S01]  /*5e90*/  SHF.L.U32 R3, R154, 0x10, RZ ;  /* 0x000000109a037819 */ /* 0x024fe200000006ff */
[----:B------:R-:W-:Y:S01]  /*5ea0*/  BSSY B1, `(.L_x_168) ;  /* 0x0000008000017945 */ /* 0x000fe20003800000 */
[----:B------:R-:W-:-:S03]  /*5eb0*/  ISETP.GT.AND P4, PT, R0, 0x8, P1 ;  /* 0x000000080000780c */ /* 0x000fc60000f84270 */
[----:B------:R-:W-:-:S04]  /*5ec0*/  FMUL R12, R3, R156 ;  /* 0x0000009c030c7220 */ /* 0x000fc80000400000 */
[----:B------:R-:W-:-:S05]  /*5ed0*/  FFMA R12, R29, R155, R12 ;  /* 0x0000009b1d0c7223 */ /* 0x000fca000000000c */
[----:B------:R-:W-:-:S05]  /*5ee0*/  F2FP.BF16.F32.PACK_AB R12, RZ, R12 ;  /* 0x0000000cff0c723e */ /* 0x000fca00000010ff */
[----:B------:R2:W-:Y:S01]  /*5ef0*/  @P2 STG.E.U16 desc[UR36][R6.64+0x12], R12 ;  /* 0x0000120c06002986 */ /* 0x0005e2000c101524 */
[----:B------:R-:W-:Y:S05]  /*5f00*/  @!P4 BRA `(.L_x_169) ;  /* 0x000000000004c947 */ /* 0x000fea0003800000 */
[----:B------:R0:W5:Y:S02]  /*5f10*/  LDG.E.LTC128B.U16 R154, desc[UR36][R10.64+0x10] ;  /* 0x000010240a9a7981 */ /* 0x000164000c1e1520 */
.L_x_169:
[----:B------:R-:W-:Y:S05]  /*5f20*/  BSYNC B1 ;  /* 0x0000000000017941 */ /* 0x000fea0003800000 */
.L_x_168:
[----:B-----5:R-:W-:Y:S01]  /*5f30*/  IMAD.U32 R3, R154, 0x10000, RZ ;  /* 0x000100009a037824 */ /* 0x020fe200078e00ff */
[----:B0-----:R-:W-:Y:S01]  /*5f40*/  IADD3 R8, P3, R167, R8, RZ ;  /* 0x00000008a7087210 */ /* 0x001fe20007f7e0ff */
[----:B------:R-:W-:Y:S01]  /*5f50*/  BSSY B1, `(.L_x_170) ;  /* 0x0000009000017945 */ /* 0x000fe20003800000 */
[----:B------:R-:W-:Y:S01]  /*5f60*/  ISETP.GT.AND P2, PT, R0, 0x9, P1 ;  /* 0x000000090000780c */ /* 0x000fe20000f44270 */
[----:B------:R-:W-:Y:S02]  /*5f70*/  FMUL R3, R3, R156 ;  /* 0x0000009c03037220 */ /* 0x000fe40000400000 */
[----:B------:R-:W-:Y:S02]  /*5f80*/  IMAD.X R9, R169, 0x1, R9, P3 ;  /* 0x00000001a9097824 */ /* 0x000fe400018e0609 */
[----:B------:R-:W-:-:S05]  /*5f90*/  FFMA R3, R30, R155, R3 ;  /* 0x0000009b1e037223 */ /* 0x000fca0000000003 */
[----:B------:R-:W-:-:S05]  /*5fa0*/  F2FP.BF16.F32.PACK_AB R3, RZ, R3 ;  /* 0x00000003ff03723e */ /* 0x000fca00000010ff */
[----:B------:R0:W-:Y:S01]  /*5fb0*/  @P4 STG.E.U16 desc[UR36][R8.64+0x10], R3 ;  /* 0x0000100308004986 */ /* 0x0001e2000c101524 */
[----:B------:R-:W-:Y:S05]  /*5fc0*/  @!P2 BRA `(.L_x_171) ;  /* 0x000000000004a947 */ /* 0x000fea0003800000 */
[----:B------:R0:W5:Y:S02]  /*5fd0*/  LDG.E.LTC128B.U16 R154, desc[UR36][R10.64+0x12] ;  /* 0x000012240a9a7981 */ /* 0x000164000c1e1520 */
.L_x_171:
[----:B------:R-:W-:Y:S05]  /*5fe0*/  BSYNC B1 ;  /* 0x0000000000017941 */ /* 0x000fea0003800000 */
.L_x_170:
[----:B0----5:R-:W-:Y:S01]  /*5ff0*/  IMAD.U32 R3, R154, 0x10000, RZ ;  /* 0x000100009a037824 */ /* 0x021fe200078e00ff */
[----:B------:R-:W-:Y:S01]  /*6000*/  ISETP.GT.AND P3, PT, R0, 0x10, P0 ;  /* 0x000000100000780c */ /* 0x000fe20000764270 */
[----:B------:R-:W-:Y:S02]  /*6010*/  BSSY B1, `(.L_x_172) ;  /* 0x0000009000017945 */ /* 0x000fe40003800000 */
[----:B------:R-:W-:-:S04]  /*6020*/  FMUL R8, R3, R156 ;  /* 0x0000009c03087220 */ /* 0x000fc80000400000 */
[----:B------:R-:W-:Y:S01]  /*6030*/  FFMA R31, R31, R155, R8 ;  /* 0x0000009b1f1f7223 */ /* 0x000fe20000000008 */
[----:B------:R-:W-:-:S04]  /*6040*/  IADD3 R8, P4, P5, R167, R160, R93 ;  /* 0x000000a0a7087210 */ /* 0x000fc80007d9e05d */
[----:B------:R-:W-:Y:S02]  /*6050*/  F2FP.BF16.F32.PACK_AB R31, RZ, R31 ;  /* 0x0000001fff1f723e */ /* 0x000fe400000010ff */
[----:B------:R-:W-:-:S05]  /*6060*/  IADD3.X R9, R169, R161, R95, P4, P5 ;  /* 0x000000a1a9097210 */ /* 0x000fca00027ea45f */
[----:B------:R0:W-:Y:S01]  /*6070*/  @P2 STG.E.U16 desc[UR36][R8.64+0x12], R31 ;  /* 0x0000121f08002986 */ /* 0x0001e2000c101524 */
[----:B------:R-:W-:Y:S05]  /*6080*/  @!P3 BRA `(.L_x_173) ;  /* 0x000000000004b947 */ /* 0x000fea0003800000 */
[----:B------:R0:W5:Y:S02]  /*6090*/  LDG.E.LTC128B.U16 R154, desc[UR36][R4.64+0x20] ;  /* 0x00002024049a7981 */ /* 0x000164000c1e1520 */
.L_x_173:
[----:B------:R-:W-:Y:S05]  /*60a0*/  BSYNC B1 ;  /* 0x0000000000017941 */ /* 0x000fea0003800000 */
.L_x_172:
[----:B-----5:R-:W-:Y:S01]  /*60b0*/  IMAD.U32 R3, R154, 0x10000, RZ ;  /* 0x000100009a037824 */ /* 0x020fe200078e00ff */
        /* <DEDUP_REMOVED lines=8> */
.L_x_175:
[----:B------:R-:W-:Y:S05]  /*6140*/  BSYNC B1 ;  /* 0x0000000000017941 */ /* 0x000fea0003800000 */
.L_x_174:
[----:B0----5:R-:W-:Y:S01]  /*6150*/  IMAD.U32 R3, R154, 0x10000, RZ ;  /* 0x000100009a037824 */ /* 0x021fe200078e00ff */
[----:B------:R-:W-:Y:S01]  /*6160*/  ISETP.GT.AND P3, PT, R0, 0x10, P1 ;  /* 0x000000100000780c */ /* 0x000fe20000f64270 */
[----:B------:R-:W-:Y:S02]  /*6170*/  BSSY B1, `(.L_x_176) ;  /* 0x0000007000017945 */ /* 0x000fe40003800000 */
[----:B--2---:R-:W-:-:S04]  /*6180*/  FMUL R12, R3, R156 ;  /* 0x0000009c030c7220 */ /* 0x004fc80000400000 */
[----:B------:R-:W-:-:S05]  /*6190*/  FFMA R12, R33, R155, R12 ;  /* 0x0000009b210c7223 */ /* 0x000fca000000000c */
[----:B------:R-:W-:-:S05]  /*61a0*/  F2FP.BF16.F32.PACK_AB R12, RZ, R12 ;  /* 0x0000000cff0c723e */ /* 0x000fca00000010ff */
[----:B------:R0:W-:Y:S01]  /*61b0*/  @P2 STG.E.U16 desc[UR36][R6.64+0x22], R12 ;  /* 0x0000220c06002986 */ /* 0x0001e2000c101524 */
[----:B------:R-:W-:Y:S05]  /*61c0*/  @!P3 BRA `(.L_x_177) ;  /* 0x000000000004b947 */ /* 0x000fea0003800000 */
[----:B------:R2:W5:Y:S02]  /*61d0*/  LDG.E.LTC128B.U16 R154, desc[UR36][R10.64+0x20] ;  /* 0x000020240a9a7981 */ /* 0x000564000c1e1520 */
.L_x_177:
[----:B------:R-:W-:Y:S05]  /*61e0*/  BSYNC B1 ;  /* 0x0000000000017941 */ /* 0x000fea0003800000 */
.L_x_176:
        /* <DEDUP_REMOVED lines=9> */
.L_x_179:
[----:B------:R-:W-:Y:S05]  /*6280*/  BSYNC B1 ;  /* 0x0000000000017941 */ /* 0x000fea0003800000 */
.L_x_178:
[----:B0----5:R-:W-:Y:S01]  /*6290*/  IMAD.U32 R3, R154, 0x10000, RZ ;  /* 0x000100009a037824 */ /* 0x021fe200078e00ff */
        /* <DEDUP_REMOVED lines=8> */
.L_x_181:
[----:B------:R-:W-:Y:S05]  /*6320*/  BSYNC B1 ;  /* 0x0000000000017941 */ /* 0x000fea0003800000 */
.L_x_180:
        /* <DEDUP_REMOVED lines=9> */
.L_x_183:
[----:B------:R-:W-:Y:S05]  /*63c0*/  BSYNC B1 ;  /* 0x0000000000017941 */ /* 0x000fea0003800000 */
.L_x_182:
        /* <DEDUP_REMOVED lines=9> */
.L_x_185:
[----:B------:R-:W-:Y:S05]  /*6460*/  BSYNC B1 ;  /* 0x0000000000017941 */ /* 0x000fea0003800000 */
.L_x_184:
        /* <DEDUP_REMOVED lines=9> */
.L_x_187:
[----:B------:R-:W-:Y:S05]  /*6500*/  BSYNC B1 ;  /* 0x0000000000017941 */ /* 0x000fea0003800000 */
.L_x_186:
        /* <DEDUP_REMOVED lines=9> */
.L_x_189:
[----:B------:R-:W-:Y:S05]  /*65a0*/  BSYNC B1 ;  /* 0x0000000000017941 */ /* 0x000fea0003800000 */
.L_x_188:
[----:B-----5:R-:W-:Y:S01]  /*65b0*/  SHF.L.U32 R3, R154, 0x10, RZ ;  /* 0x000000109a037819 */ /* 0x020fe200000006ff */
        /* <DEDUP_REMOVED lines=8> */
.L_x_191:
[----:B------:R-:W-:Y:S05]  /*6640*/  BSYNC B1 ;  /* 0x0000000000017941 */ /* 0x000fea0003800000 */
.L_x_190:
        /* <DEDUP_REMOVED lines=9> */
.L_x_193:
[----:B------:R-:W-:Y:S05]  /*66e0*/  BSYNC B1 ;  /* 0x0000000000017941 */ /* 0x000fea0003800000 */
.L_x_192:
        /* <DEDUP_REMOVED lines=9> */
.L_x_195:
[----:B------:R-:W-:Y:S05]  /*6780*/  BSYNC B1 ;  /* 0x0000000000017941 */ /* 0x000fea0003800000 */
.L_x_194:
        /* <DEDUP_REMOVED lines=9> */
.L_x_197:
[----:B------:R-:W-:Y:S05]  /*6820*/  BSYNC B1 ;  /* 0x0000000000017941 */ /* 0x000fea0003800000 */
.L_x_196:
        /* <DEDUP_REMOVED lines=9> */
.L_x_199:
[----:B------:R-:W-:Y:S05]  /*68c0*/  BSYNC B1 ;  /* 0x0000000000017941 */ /* 0x000fea0003800000 */
.L_x_198:
        /* <DEDUP_REMOVED lines=9> */
.L_x_201:
[----:B------:R-:W-:Y:S05]  /*6960*/  BSYNC B1 ;  /* 0x0000000000017941 */ /* 0x000fea0003800000 */
.L_x_200:
        /* <DEDUP_REMOVED lines=9> */
.L_x_203:
[----:B------:R-:W-:Y:S05]  /*6a00*/  BSYNC B1 ;  /* 0x0000000000017941 */ /* 0x000fea0003800000 */
.L_x_202:
        /* <DEDUP_REMOVED lines=9> */
.L_x_205:
[----:B------:R-:W-:Y:S05]  /*6aa0*/  BSYNC B1 ;  /* 0x0000000000017941 */ /* 0x000fea0003800000 */
.L_x_204:
        /* <DEDUP_REMOVED lines=9> */
.L_x_207:
[----:B------:R-:W-:Y:S05]  /*6b40*/  BSYNC B1 ;  /* 0x0000000000017941 */ /* 0x000fea0003800000 */
.L_x_206:
        /* <DEDUP_REMOVED lines=9> */
.L_x_209:
[----:B------:R-:W-:Y:S05]  /*6be0*/  BSYNC B1 ;  /* 0x0000000000017941 */ /* 0x000fea0003800000 */
.L_x_208:
        /* <DEDUP_REMOVED lines=9> */
.L_x_211:
[----:B------:R-:W-:Y:S05]  /*6c80*/  BSYNC B1 ;  /* 0x0000000000017941 */ /* 0x000fea0003800000 */
.L_x_210:
        /* <DEDUP_REMOVED lines=9> */
.L_x_213:
[----:B------:R-:W-:Y:S05]  /*6d20*/  BSYNC B1 ;  /* 0x0000000000017941 */ /* 0x000fea0003800000 */
.L_x_212:
        /* <DEDUP_REMOVED lines=9> */
.L_x_215:
[----:B------:R-:W-:Y:S05]  /*6dc0*/  BSYNC B1 ;  /* 0x0000000000017941 */ /* 0x000fea0003800000 */
.L_x_214:
        /* <DEDUP_REMOVED lines=9> */
.L_x_217:
[----:B------:R-:W-:Y:S05]  /*6e60*/  BSYNC B1 ;  /* 0x0000000000017941 */ /* 0x000fea0003800000 */
.L_x_216:
        /* <DEDUP_REMOVED lines=9> */
.L_x_219:
[----:B------:R-:W-:Y:S05]  /*6f00*/  BSYNC B1 ;  /* 0x0000000000017941 */ /* 0x000fea0003800000 */
.L_x_218:
        /* <DEDUP_REMOVED lines=9> */
.L_x_221:
[----:B------:R-:W-:Y:S05]  /*6fa0*/  BSYNC B1 ;  /* 0x0000000000017941 */ /* 0x000fea0003800000 */
.L_x_220:
        /* <DEDUP_REMOVED lines=9> */
.L_x_223:
[----:B------:R-:W-:Y:S05]  /*7040*/  BSYNC B1 ;  /* 0x0000000000017941 */ /* 0x000fea0003800000 */
.L_x_222:
        /* <DEDUP_REMOVED lines=9> */
.L_x_225:
[----:B------:R-:W-:Y:S05]  /*70e0*/  BSYNC B1 ;  /* 0x0000000000017941 */ /* 0x000fea0003800000 */
.L_x_224:
        /* <DEDUP_REMOVED lines=9> */
.L_x_227:
[----:B------:R-:W-:Y:S05]  /*7180*/  BSYNC B1 ;  /* 0x0000000000017941 */ /* 0x000fea0003800000 */
.L_x_226:
        /* <DEDUP_REMOVED lines=9> */
.L_x_229:
[----:B------:R-:W-:Y:S05]  /*7220*/  BSYNC B1 ;  /* 0x0000000000017941 */ /* 0x000fea0003800000 */
.L_x_228:
        /* <DEDUP_REMOVED lines=9> */
.L_x_231:
[----:B------:R-:W-:Y:S05]  /*72c0*/  BSYNC B1 ;  /* 0x0000000000017941 */ /* 0x000fea0003800000 */
.L_x_230:
        /* <DEDUP_REMOVED lines=9> */
.L_x_233:
[----:B------:R-:W-:Y:S05]  /*7360*/  BSYNC B1 ;  /* 0x0000000000017941 */ /* 0x000fea0003800000 */
.L_x_232:
        /* <DEDUP_REMOVED lines=9> */
.L_x_235:
[----:B------:R-:W-:Y:S05]  /*7400*/  BSYNC B1 ;  /* 0x0000000000017941 */ /* 0x000fea0003800000 */
.L_x_234:
        /* <DEDUP_REMOVED lines=9> */
.L_x_237:
[----:B------:R-:W-:Y:S05]  /*74a0*/  BSYNC B1 ;  /* 0x0000000000017941 */ /* 0x000fea0003800000 */
.L_x_236:
        /* <DEDUP_REMOVED lines=9> */
.L_x_239:
[----:B------:R-:W-:Y:S05]  /*7540*/  BSYNC B1 ;  /* 0x0000000000017941 */ /* 0x000fea0003800000 */
.L_x_238:
        /* <DEDUP_REMOVED lines=9> */
.L_x_241:
[----:B------:R-:W-:Y:S05]  /*75e0*/  BSYNC B1 ;  /* 0x0000000000017941 */ /* 0x000fea0003800000 */
.L_x_240:
        /* <DEDUP_REMOVED lines=9> */
.L_x_243:
[----:B------:R-:W-:Y:S05]  /*7680*/  BSYNC B1 ;  /* 0x0000000000017941 */ /* 0x000fea0003800000 */
.L_x_242:
        /* <DEDUP_REMOVED lines=9> */
.L_x_245:
[----:B------:R-:W-:Y:S05]  /*7720*/  BSYNC B1 ;  /* 0x0000000000017941 */ /* 0x000fea0003800000 */
.L_x_244:
        /* <DEDUP_REMOVED lines=9> */
.L_x_247:
[----:B------:R-:W-:Y:S05]  /*77c0*/  BSYNC B1 ;  /* 0x0000000000017941 */ /* 0x000fea0003800000 */
.L_x_246:
        /* <DEDUP_REMOVED lines=9> */
.L_x_249:
[----:B------:R-:W-:Y:S05]  /*7860*/  BSYNC B1 ;  /* 0x0000000000017941 */ /* 0x000fea0003800000 */
.L_x_248:
        /* <DEDUP_REMOVED lines=9> */
.L_x_251:
[----:B------:R-:W-:Y:S05]  /*7900*/  BSYNC B1 ;  /* 0x0000000000017941 */ /* 0x000fea0003800000 */
.L_x_250:
        /* <DEDUP_REMOVED lines=9> */
.L_x_253:
[----:B------:R-:W-:Y:S05]  /*79a0*/  BSYNC B1 ;  /* 0x0000000000017941 */ /* 0x000fea0003800000 */
.L_x_252:
        /* <DEDUP_REMOVED lines=9> */
.L_x_255:
[----:B------:R-:W-:Y:S05]  /*7a40*/  BSYNC B1 ;  /* 0x0000000000017941 */ /* 0x000fea0003800000 */
.L_x_254:
        /* <DEDUP_REMOVED lines=9> */
.L_x_257:
[----:B------:R-:W-:Y:S05]  /*7ae0*/  BSYNC B1 ;  /* 0x0000000000017941 */ /* 0x000fea0003800000 */
.L_x_256:
        /* <DEDUP_REMOVED lines=9> */
.L_x_259:
[----:B------:R-:W-:Y:S05]  /*7b80*/  BSYNC B1 ;  /* 0x0000000000017941 */ /* 0x000fea0003800000 */
.L_x_258:
        /* <DEDUP_REMOVED lines=9> */
.L_x_261:
[----:B------:R-:W-:Y:S05]  /*7c20*/  BSYNC B1 ;  /* 0x0000000000017941 */ /* 0x000fea0003800000 */
.L_x_260:
        /* <DEDUP_REMOVED lines=9> */
.L_x_263:
[----:B------:R-:W-:Y:S05]  /*7cc0*/  BSYNC B1 ;  /* 0x0000000000017941 */ /* 0x000fea0003800000 */
.L_x_262:
        /* <DEDUP_REMOVED lines=9> */
.L_x_265:
[----:B------:R-:W-:Y:S05]  /*7d60*/  BSYNC B1 ;  /* 0x0000000000017941 */ /* 0x000fea0003800000 */
.L_x_264:
        /* <DEDUP_REMOVED lines=9> */
.L_x_267:
[----:B------:R-:W-:Y:S05]  /*7e00*/  BSYNC B1 ;  /* 0x0000000000017941 */ /* 0x000fea0003800000 */
.L_x_266:
        /* <DEDUP_REMOVED lines=9> */
.L_x_269:
[----:B------:R-:W-:Y:S05]  /*7ea0*/  BSYNC B1 ;  /* 0x0000000000017941 */ /* 0x000fea0003800000 */
.L_x_268:
        /* <DEDUP_REMOVED lines=9> */
.L_x_271:
[----:B------:R-:W-:Y:S05]  /*7f40*/  BSYNC B1 ;  /* 0x0000000000017941 */ /* 0x000fea0003800000 */
.L_x_270:
        /* <DEDUP_REMOVED lines=9> */
.L_x_273:
[----:B------:R-:W-:Y:S05]  /*7fe0*/  BSYNC B1 ;  /* 0x0000000000017941 */ /* 0x000fea0003800000 */
.L_x_272:
        /* <DEDUP_REMOVED lines=9> */
.L_x_275:
[----:B------:R-:W-:Y:S05]  /*8080*/  BSYNC B1 ;  /* 0x0000000000017941 */ /* 0x000fea0003800000 */
.L_x_274:
        /* <DEDUP_REMOVED lines=9> */
.L_x_277:
[----:B------:R-:W-:Y:S05]  /*8120*/  BSYNC B1 ;  /* 0x0000000000017941 */ /* 0x000fea0003800000 */
.L_x_276:
        /* <DEDUP_REMOVED lines=9> */
.L_x_279:
[----:B------:R-:W-:Y:S05]  /*81c0*/  BSYNC B1 ;  /* 0x0000000000017941 */ /* 0x000fea0003800000 */
.L_x_278:
[----:B0----5:R-:W-:Y:S01]  /*81d0*/  IMAD.U32 R3, R154, 0x10000, RZ ;  /* 0x000100009a037824 */ /* 0x021fe200078e00ff */
[----:B------:R-:W-:Y:S01]  /*81e0*/  ISETP.GT.AND P2, PT, R0, 0x78, P1 ;  /* 0x000000780000780c */ /* 0x000fe20000f44270 */
[----:B------:R-:W-:Y:S02]  /*81f0*/  BSSY B1, `(.L_x_280) ;  /* 0x0000007000017945 */ /* 0x000fe40003800000 */
[----:B-1----:R-:W-:-:S04]  /*8200*/  FMUL R4, R3, R156 ;  /* 0x0000009c03047220 */ /* 0x002fc80000400000 */
[----:B------:R-:W-:-:S05]  /*8210*/  FFMA R4, R85, R155, R4 ;  /* 0x0000009b55047223 */ /* 0x000fca0000000004 */
[----:B------:R-:W-:-:S05]  /*8220*/  F2FP.BF16.F32.PACK_AB R4, RZ, R4 ;  /* 0x00000004ff04723e */ /* 0x000fca00000010ff */
[----:B------:R0:W-:Y:S01]  /*8230*/  @P0 STG.E.U16 desc[UR36][R6.64+0xf2], R4 ;  /* 0x0000f20406000986 */ /* 0x0001e2000c101524 */
[----:B------:R-:W-:Y:S05]  /*8240*/  @!P2 BRA `(.L_x_281) ;  /* 0x000000000004a947 */ /* 0x000fea0003800000 */
[----:B------:R1:W5:Y:S02]  /*8250*/  LDG.E.LTC128B.U16 R154, desc[UR36][R10.64+0xf0] ;  /* 0x0000f0240a9a7981 */ /* 0x000364000c1e1520 */
.L_x_281:
[----:B------:R-:W-:Y:S05]  /*8260*/  BSYNC B1 ;  /* 0x0000000000017941 */ /* 0x000fea0003800000 */
.L_x_280:
[----:B-----5:R-:W-:Y:S01]  /*8270*/  IMAD.U32 R3, R154, 0x10000, RZ ;  /* 0x000100009a037824 */ /* 0x020fe200078e00ff */
[----:B------:R-:W-:Y:S01]  /*8280*/  @P2 MOV R5, R9 ;  /* 0x0000000900052202 */ /* 0x000fe20000000f00 */
[----:B0-----:R-:W-:Y:S01]  /*8290*/  @P2 IMAD.MOV.U32 R4, RZ, RZ, R8 ;  /* 0x000000ffff042224 */ /* 0x001fe200078e0008 */
[----:B------:R-:W-:Y:S01]  /*82a0*/  ISETP.GT.AND P1, PT, R0, 0x79, P1 ;  /* 0x000000790000780c */ /* 0x000fe20000f24270 */
[----:B------:R-:W-:Y:S01]  /*82b0*/  FMUL R3, R3, R156 ;  /* 0x0000009c03037220 */ /* 0x000fe20000400000 */
[----:B------:R-:W-:Y:S03]  /*82c0*/  BSSY B1, `(.L_x_282) ;  /* 0x0000006000017945 */ /* 0x000fe60003800000 */
[----:B------:R-:W-:-:S05]  /*82d0*/  FFMA R3, R86, R155, R3 ;  /* 0x0000009b56037223 */ /* 0x000fca0000000003 */
[----:B------:R-:W-:-:S05]  /*82e0*/  F2FP.BF16.F32.PACK_AB R3, RZ, R3 ;  /* 0x00000003ff03723e */ /* 0x000fca00000010ff */
[----:B------:R0:W-:Y:S01]  /*82f0*/  @P2 STG.E.U16 desc[UR36][R4.64+0xf0], R3 ;  /* 0x0000f00304002986 */ /* 0x0001e2000c101524 */
[----:B------:R-:W-:Y:S05]  /*8300*/  @!P1 BRA `(.L_x_283) ;  /* 0x0000000000049947 */ /* 0x000fea0003800000 */
[----:B------:R0:W5:Y:S02]  /*8310*/  LDG.E.LTC128B.U16 R154, desc[UR36][R10.64+0xf2] ;  /* 0x0000f2240a9a7981 */ /* 0x000164000c1e1520 */
.L_x_283:
[----:B------:R-:W-:Y:S05]  /*8320*/  BSYNC B1 ;  /* 0x0000000000017941 */ /* 0x000fea0003800000 */
.L_x_282:
[----:B------:R-:W-:Y:S05]  /*8330*/  @!P1 BRA `(.L_x_284) ;  /* 0x00000024004c9947 */ /* 0x000fea0003800000 */
[----:B0----5:R-:W-:-:S04]  /*8340*/  IMAD.U32 R3, R154, 0x10000, RZ ;  /* 0x000100009a037824 */ /* 0x021fc800078e00ff */
[----:B------:R-:W-:-:S04]  /*8350*/  FMUL R0, R3, R156 ;  /* 0x0000009c03007220 */ /* 0x000fc80000400000 */
[----:B------:R-:W-:-:S05]  /*8360*/  FFMA R0, R87, R155, R0 ;  /* 0x0000009b57007223 */ /* 0x000fca0000000000 */
[----:B------:R-:W-:-:S05]  /*8370*/  F2FP.BF16.F32.PACK_AB R0, RZ, R0 ;  /* 0x00000000ff00723e */ /* 0x000fca00000010ff */
[----:B------:R0:W-:Y:S01]  /*8380*/  STG.E.U16 desc[UR36][R8.64+0xf2], R0 ;  /* 0x0000f20008007986 */ /* 0x0001e2000c101524 */
[----:B------:R-:W-:Y:S05]  /*8390*/  BRA `(.L_x_284) ;  /* 0x0000002400347947 */ /* 0x000fea0003800000 */
.L_x_33:
[----:B------:R-:W-:Y:S01]  /*83a0*/  ULDC.64 UR4, c[0x0][0x5c0] ;  /* 0x0001700000047ab9 */ /* 0x000fe20000000a00 */
[-C--:B------:R-:W-:Y:S01]  /*83b0*/  FMUL R88, R88, R155.reuse ;  /* 0x0000009b58587220 */ /* 0x080fe20000400000 */
[----:B------:R-:W-:Y:S01]  /*83c0*/  LEA R6, P0, R168, UR4, 0x1 ;  /* 0x00000004a8067c11 */ /* 0x000fe2000f8008ff */
[----:B------:R-:W-:Y:S01]  /*83d0*/  IMAD.SHL.U32 R11, R4, 0x10, RZ ;  /* 0x00000010040b7824 */ /* 0x000fe200078e00ff */
[----:B------:R-:W-:Y:S01]  /*83e0*/  ISETP.GT.AND P2, PT, R0, 0x1, P3 ;  /* 0x000000010000780c */ /* 0x000fe20001f44270 */
[-C--:B------:R-:W-:Y:S01]  /*83f0*/  FMUL R89, R89, R155.reuse ;  /* 0x0000009b59597220 */ /* 0x080fe20000400000 */
[----:B------:R-:W-:Y:S01]  /*8400*/  LEA.HI.X R7, R168, UR5, R167, 0x1, P0 ;  /* 0x00000005a8077c11 */ /* 0x000fe200080f0ca7 */
[-C--:B------:R-:W-:Y:S01]  /*8410*/  FMUL R90, R90, R155.reuse ;  /* 0x0000009b5a5a7220 */ /* 0x080fe20000400000 */
[----:B------:R-:W-:Y:S01]  /*8420*/  ISETP.GT.AND P0, PT, R3, 0x8, PT ;  /* 0x000000080300780c */ /* 0x000fe20003f04270 */
[-C--:B------:R-:W-:Y:S01]  /*8430*/  FMUL R91, R91, R155.reuse ;  /* 0x0000009b5b5b7220 */ /* 0x080fe20000400000 */
[----:B------:R-:W-:Y:S01]  /*8440*/  F2FP.BF16.F32.PACK_AB R88, RZ, R88 ;  /* 0x00000058ff58723e */ /* 0x000fe200000010ff */
[-C--:B------:R-:W-:Y:S01]  /*8450*/  FMUL R92, R92, R155.reuse ;  /* 0x0000009b5c5c7220 */ /* 0x080fe20000400000 */
[----:B------:R-:W-:Y:S01]  /*8460*/  ISETP.GT.AND P4, PT, R0, RZ, P0 ;  /* 0x000000ff0000720c */ /* 0x000fe20000784270 */
[-C--:B------:R-:W-:Y:S01]  /*8470*/  FMUL R93, R93, R155.reuse ;  /* 0x0000009b5d5d7220 */ /* 0x080fe20000400000 */
[----:B------:R-:W-:Y:S01]  /*8480*/  SHF.L.U64.HI R9, R4, 0x4, R5 ;  /* 0x0000000404097819 */ /* 0x000fe20000010205 */
[----:B------:R-:W-:Y:S01]  /*8490*/  @P1 STG.E.U16 desc[UR36][R6.64], R88 ;  /* 0x0000005806001986 */ /* 0x000fe2000c101524 */
[----:B------:R-:W-:Y:S01]  /*84a0*/  IADD3 R12, P5, R11, R6, RZ ;  /* 0x000000060b0c7210 */ /* 0x000fe20007fbe0ff */
[-C--:B------:R-:W-:Y:S01]  /*84b0*/  FMUL R94, R94, R155.reuse ;  /* 0x0000009b5e5e7220 */ /* 0x080fe20000400000 */
[----:B------:R-:W-:Y:S01]  /*84c0*/  ISETP.GT.AND P1, PT, R0, 0x1, P0 ;  /* 0x000000010000780c */ /* 0x000fe20000724270 */
[----:B------:R-:W-:Y:S01]  /*84d0*/  FMUL R95, R95, R155 ;  /* 0x0000009b5f5f7220 */ /* 0x000fe20000400000 */
[----:B------:R-:W-:Y:S01]  /*84e0*/  F2FP.BF16.F32.PACK_AB R89, RZ, R89 ;  /* 0x00000059ff59723e */ /* 0x000fe200000010ff */
[----:B------:R-:W-:Y:S01]  /*84f0*/  IMAD.X R13, R9, 0x1, R7, P5 ;  /* 0x00000001090d7824 */ /* 0x000fe200028e0607 */
[----:B------:R-:W-:Y:S01]  /*8500*/  F2FP.BF16.F32.PACK_AB R90, RZ, R90 ;  /* 0x0000005aff5a723e */ /* 0x000fe200000010ff */
[----:B------:R-:W-:Y:S01]  /*8510*/  FMUL R96, R96, R155 ;  /* 0x0000009b60607220 */ /* 0x000fe20000400000 */
[----:B------:R-:W-:Y:S01]  /*8520*/  F2FP.BF16.F32.PACK_AB R91, RZ, R91 ;  /* 0x0000005bff5b723e */ /* 0x000fe200000010ff */
[----:B------:R-:W-:Y:S01]  /*8530*/  @P2 STG.E.U16 desc[UR36][R6.64+0x2], R89 ;  /* 0x0000025906002986 */ /* 0x000fe2000c101524 */
[C---:B------:R-:W-:Y:S01]  /*8540*/  ISETP.GT.AND P5, PT, R0.reuse, 0x9, P3 ;  /* 0x000000090000780c */ /* 0x040fe20001fa4270 */
[-C--:B------:R-:W-:Y:S01]  /*8550*/  FMUL R97, R97, R155.reuse ;  /* 0x0000009b61617220 */ /* 0x080fe20000400000 */
[C---:B------:R-:W-:Y:S01]  /*8560*/  ISETP.GT.AND P2, PT, R0.reuse, 0x8, P0 ;  /* 0x000000080000780c */ /* 0x040fe20000744270 */
[----:B------:R-:W-:Y:S01]  /*8570*/  @P4 STG.E.U16 desc[UR36][R12.64], R90 ;  /* 0x0000005a0c004986 */ /* 0x000fe2000c101524 */
[----:B------:R-:W-:Y:S01]  /*8580*/  ISETP.GT.AND P4, PT, R0, 0x8, P3 ;  /* 0x000000080000780c */ /* 0x000fe20001f84270 */
[-C--:B------:R-:W-:Y:S01]  /*8590*/  FMUL R98, R98, R155.reuse ;  /* 0x0000009b62627220 */ /* 0x080fe20000400000 */
[----:B------:R-:W-:Y:S01]  /*85a0*/  F2FP.BF16.F32.PACK_AB R92, RZ, R92 ;  /* 0x0000005cff5c723e */ /* 0x000fe200000010ff */
[----:B------:R-:W-:Y:S01]  /*85b0*/  @P1 STG.E.U16 desc[UR36][R12.64+0x2], R91 ;  /* 0x0000025b0c001986 */ /* 0x000fe2000c101524 */
[----:B------:R-:W-:Y:S01]  /*85c0*/  ISETP.GT.AND P1, PT, R0, 0x9, P0 ;  /* 0x000000090000780c */ /* 0x000fe20000724270 */
[----:B------:R-:W-:Y:S01]  /*85d0*/  FMUL R99, R99, R155 ;  /* 0x0000009b63637220 */ /* 0x000fe20000400000 */
[----:B------:R-:W-:Y:S01]  /*85e0*/  F2FP.BF16.F32.PACK_AB R93, RZ, R93 ;  /* 0x0000005dff5d723e */ /* 0x000fe200000010ff */
[-C--:B------:R-:W-:Y:S01]  /*85f0*/  FMUL R100, R100, R155.reuse ;  /* 0x0000009b64647220 */ /* 0x080fe20000400000 */
[----:B------:R-:W-:Y:S01]  /*8600*/  F2FP.BF16.F32.PACK_AB R94, RZ, R94 ;  /* 0x0000005eff5e723e */ /* 0x000fe200000010ff */
[----:B------:R-:W-:Y:S01]  /*8610*/  FMUL R101, R101, R155 ;  /* 0x0000009b65657220 */ /* 0x000fe20000400000 */
[----:B------:R-:W-:Y:S01]  /*8620*/  F2FP.BF16.F32.PACK_AB R95, RZ, R95 ;  /* 0x0000005fff5f723e */ /* 0x000fe200000010ff */
[-C--:B------:R-:W-:Y:S01]  /*8630*/  FMUL R102, R102, R155.reuse ;  /* 0x0000009b66667220 */ /* 0x080fe20000400000 */
[----:B------:R-:W-:Y:S01]  /*8640*/  F2FP.BF16.F32.PACK_AB R96, RZ, R96 ;  /* 0x00000060ff60723e */ /* 0x000fe200000010ff */
[----:B------:R-:W-:Y:S01]  /*8650*/  @P4 STG.E.U16 desc[UR36][R6.64+0x10], R92 ;  /* 0x0000105c06004986 */ /* 0x000fe2000c101524 */
[C---:B------:R-:W-:Y:S01]  /*8660*/  ISETP.GT.AND P4, PT, R0.reuse, 0x10, P3 ;  /* 0x000000100000780c */ /* 0x040fe20001f84270 */
[----:B------:R-:W-:Y:S01]  /*8670*/  FMUL R103, R103, R155 ;  /* 0x0000009b67677220 */ /* 0x000fe20000400000 */
[----:B------:R-:W-:Y:S01]  /*8680*/  F2FP.BF16.F32.PACK_AB R97, RZ, R97 ;  /* 0x00000061ff61723e */ /* 0x000fe200000010ff */
[----:B------:R-:W-:Y:S01]  /*8690*/  @P5 STG.E.U16 desc[UR36][R6.64+0x12], R93 ;  /* 0x0000125d06005986 */ /* 0x000fe2000c101524 */
[----:B------:R-:W-:Y:S01]  /*86a0*/  ISETP.GT.AND P5, PT, R0, 0x11, P0 ;  /* 0x000000110000780c */ /* 0x000fe200007a4270 */
        /* <DEDUP_REMOVED lines=74> */
[----:B------:R-:W-:Y:S01]  /*8b50*/  FMUL R125, R125, R155 ;  /* 0x0000009b7d7d7220 */ /* 0x000fe20000400000 */
[----:B------:R-:W-:Y:S01]  /*8b60*/  F2FP.BF16.F32.PACK_AB R119, RZ, R119 ;  /* 0x00000077ff77723e */ /* 0x000fe200000010ff */
[-C--:B------:R-:W-:Y:S01]  /*8b70*/  FMUL R126, R126, R155.reuse ;  /* 0x0000009b7e7e7220 */ /* 0x080fe20000400000 */
[----:B------:R-:W-:Y:S01]  /*8b80*/  F2FP.BF16.F32.PACK_AB R120, RZ, R120 ;  /* 0x00000078ff78723e */ /* 0x000fe200000010ff */
        /* <DEDUP_REMOVED lines=66> */
[----:B------:R-:W-:Y:S01]  /*8fb0*/  IMAD.SHL.U32 R23, R4, 0x100, RZ ;  /* 0x0000010004177824 */ /* 0x000fe200078e00ff */
[----:B------:R-:W-:Y:S01]  /*8fc0*/  F2FP.BF16.F32.PACK_AB R140, RZ, R140 ;  /* 0x0000008cff8c723e */ /* 0x000fe200000010ff */
[----:B------:R-:W-:Y:S01]  /*8fd0*/  @P1 STG.E.U16 desc[UR36][R6.64+0x90], R124 ;  /* 0x0000907c06001986 */ /* 0x000fe2000c101524 */
[----:B------:R-:W-:Y:S01]  /*8fe0*/  ISETP.GT.AND P1, PT, R0, 0x50, P3 ;  /* 0x000000500000780c */ /* 0x000fe20001f24270 */
[----:B------:R-:W-:Y:S01]  /*8ff0*/  FMUL R146, R146, R155 ;  /* 0x0000009b92927220 */ /* 0x000fe20000400000 */
[----:B------:R-:W-:Y:S01]  /*9000*/  F2FP.BF16.F32.PACK_AB R141, RZ, R141 ;  /* 0x0000008dff8d723e */ /* 0x000fe200000010ff */
[----:B------:R-:W-:Y:S01]  /*9010*/  @P2 STG.E.U16 desc[UR36][R6.64+0x92], R125 ;  /* 0x0000927d06002986 */ /* 0x000fe2000c101524 */
[C---:B------:R-:W-:Y:S01]  /*9020*/  ISETP.GT.AND P2, PT, R0.reuse, 0x51, P3 ;  /* 0x000000510000780c */ /* 0x040fe20001f44270 */
[-C--:B------:R-:W-:Y:S01]  /*9030*/  FMUL R147, R147, R155.reuse ;  /* 0x0000009b93937220 */ /* 0x080fe20000400000 */
        /* <DEDUP_REMOVED lines=11> */
[-C--:B------:R-:W-:Y:S01]  /*90f0*/  FMUL R150, R150, R155.reuse ;  /* 0x0000009b96967220 */ /* 0x080fe20000400000 */
[----:B------:R-:W-:Y:S01]  /*9100*/  SHF.L.U64.HI R21, R4, 0x8, R5 ;  /* 0x0000000804157819 */ /* 0x000fe20000010205 */
[----:B------:R-:W-:Y:S01]  /*9110*/  @P2 STG.E.U16 desc[UR36][R6.64+0xa2], R129 ;  /* 0x0000a28106002986 */ /* 0x000fe2000c101524 */
[C---:B------:R-:W-:Y:S01]  /*9120*/  ISETP.GT.AND P2, PT, R0.reuse, 0x59, P3 ;  /* 0x000000590000780c */ /* 0x040fe20001f44270 */
        /* <DEDUP_REMOVED lines=58> */
[----:B------:R-:W-:Y:S01]  /*94d0*/  @P2 STG.E.U16 desc[UR36][R12.64+0xd0], R142 ;  /* 0x0000d08e0c002986 */ /* 0x000fe2000c101524 */
[----:B------:R-:W-:Y:S01]  /*94e0*/  F2FP.BF16.F32.PACK_AB R34, RZ, R34 ;  /* 0x00000022ff22723e */ /* 0x000fe200000010ff */
[----:B------:R-:W-:Y:S01]  /*94f0*/  FMUL R40, R40, R155 ;  /* 0x0000009b28287220 */ /* 0x000fe20000400000 */
[----:B------:R-:W-:Y:S01]  /*9500*/  F2FP.BF16.F32.PACK_AB R35, RZ, R35 ;  /* 0x00000023ff23723e */ /* 0x000fe200000010ff */
        /* <DEDUP_REMOVED lines=8> */
[----:B------:R-:W-:Y:S01]  /*9590*/  @P1 IMAD.MOV.U32 R4, RZ, RZ, R6 ;  /* 0x000000ffff041224 */ /* 0x000fe200078e0006 */
[----:B------:R-:W-:Y:S01]  /*95a0*/  F2FP.BF16.F32.PACK_AB R38, RZ, R38 ;  /* 0x00000026ff26723e */ /* 0x000fe200000010ff */
[----:B------:R-:W-:Y:S01]  /*95b0*/  @P1 IMAD.MOV.U32 R5, RZ, RZ, R7 ;  /* 0x000000ffff051224 */ /* 0x000fe200078e0007 */
[----:B------:R-:W-:Y:S01]  /*95c0*/  F2FP.BF16.F32.PACK_AB R39, RZ, R39 ;  /* 0x00000027ff27723e */ /* 0x000fe200000010ff */
[-C--:B------:R-:W-:Y:S01]  /*95d0*/  FMUL R43, R43, R155.reuse ;  /* 0x0000009b2b2b7220 */ /* 0x080fe20000400000 */
[----:B------:R-:W-:Y:S01]  /*95e0*/  F2FP.BF16.F32.PACK_AB R40, RZ, R40 ;  /* 0x00000028ff28723e */ /* 0x000fe200000010ff */
[-C--:B------:R-:W-:Y:S01]  /*95f0*/  FMUL R44, R44, R155.reuse ;  /* 0x0000009b2c2c7220 */ /* 0x080fe20000400000 */
[----:B------:R0:W-:Y:S01]  /*9600*/  @P1 STG.E.U16 desc[UR36][R4.64+0xe2], R145 ;  /* 0x0000e29104001986 */ /* 0x0001e2000c101524 */
[----:B------:R-:W-:Y:S01]  /*9610*/  IADD3 R14, P1, P2, R11, R6, R23 ;  /* 0x000000060b0e7210 */ /* 0x000fe20007a3e017 */
[----:B------:R-:W-:Y:S01]  /*9620*/  FMUL R45, R45, R155 ;  /* 0x0000009b2d2d7220 */ /* 0x000fe20000400000 */
[----:B------:R-:W-:Y:S01]  /*9630*/  F2FP.BF16.F32.PACK_AB R41, RZ, R41 ;  /* 0x00000029ff29723e */ /* 0x000fe200000010ff */
[----:B------:R-:W-:Y:S01]  /*9640*/  FMUL R46, R46, R155 ;  /* 0x0000009b2e2e7220 */ /* 0x000fe20000400000 */
[----:B------:R-:W-:Y:S01]  /*9650*/  IADD3.X R15, R9, R7, R21, P1, P2 ;  /* 0x00000007090f7210 */ /* 0x000fe20000fe4415 */
[-C--:B------:R-:W-:Y:S01]  /*9660*/  FMUL R47, R47, R155.reuse ;  /* 0x0000009b2f2f7220 */ /* 0x080fe20000400000 */
[C---:B------:R-:W-:Y:S01]  /*9670*/  ISETP.GT.AND P1, PT, R3.reuse, 0x80, PT ;  /* 0x000000800300780c */ /* 0x040fe20003f24270 */
[-C--:B------:R-:W-:Y:S01]  /*9680*/  FMUL R48, R48, R155.reuse ;  /* 0x0000009b30307220 */ /* 0x080fe20000400000 */
[----:B------:R-:W-:Y:S01]  /*9690*/  ISETP.GT.AND P2, PT, R3, 0x88, PT ;  /* 0x000000880300780c */ /* 0x000fe20003f44270 */
[----:B------:R-:W-:Y:S01]  /*96a0*/  FMUL R49, R49, R155 ;  /* 0x0000009b31317220 */ /* 0x000fe20000400000 */
[----:B------:R-:W-:Y:S01]  /*96b0*/  F2FP.BF16.F32.PACK_AB R42, RZ, R42 ;  /* 0x0000002aff2a723e */ /* 0x000fe200000010ff */
[----:B0-----:R-:W-:Y:S01]  /*96c0*/  @P5 IMAD.MOV.U32 R4, RZ, RZ, R12 ;  /* 0x000000ffff045224 */ /* 0x001fe200078e000c */
[----:B------:R-:W-:Y:S01]  /*96d0*/  F2FP.BF16.F32.PACK_AB R43, RZ, R43 ;  /* 0x0000002bff2b723e */ /* 0x000fe200000010ff */
[----:B------:R-:W-:Y:S01]  /*96e0*/  @P5 IMAD.MOV.U32 R5, RZ, RZ, R13 ;  /* 0x000000ffff055224 */ /* 0x000fe200078e000d */
[----:B------:R-:W-:Y:S01]  /*96f0*/  F2FP.BF16.F32.PACK_AB R44, RZ, R44 ;  /* 0x0000002cff2c723e */ /* 0x000fe200000010ff */
[----:B------:R-:W-:Y:S01]  /*9700*/  FMUL R50, R50, R155 ;  /* 0x0000009b32327220 */ /* 0x000fe20000400000 */
[----:B------:R-:W-:Y:S01]  /*9710*/  F2FP.BF16.F32.PACK_AB R45, RZ, R45 ;  /* 0x0000002dff2d723e */ /* 0x000fe200000010ff */
[-C--:B------:R-:W-:Y:S01]  /*9720*/  FMUL R51, R51, R155.reuse ;  /* 0x0000009b33337220 */ /* 0x080fe20000400000 */
[----:B------:R0:W-:Y:S01]  /*9730*/  @P5 STG.E.U16 desc[UR36][R4.64+0xe0], R146 ;  /* 0x0000e09204005986 */ /* 0x0001e2000c101524 */
[----:B------:R-:W-:Y:S01]  /*9740*/  ISETP.GT.AND P5, PT, R0, 0x78, P3 ;  /* 0x000000780000780c */ /* 0x000fe20001fa4270 */
[-C--:B------:R-:W-:Y:S01]  /*9750*/  FMUL R52, R52, R155.reuse ;  /* 0x0000009b34347220 */ /* 0x080fe20000400000 */
[C---:B------:R-:W-:Y:S01]  /*9760*/  ISETP.GT.AND P3, PT, R0.reuse, 0x79, P3 ;  /* 0x000000790000780c */ /* 0x040fe20001f64270 */
[----:B------:R-:W-:Y:S01]  /*9770*/  @P4 STG.E.U16 desc[UR36][R12.64+0xe2], R147 ;  /* 0x0000e2930c004986 */ /* 0x000fe2000c101524 */
[C---:B------:R-:W-:Y:S01]  /*9780*/  ISETP.GT.AND P4, PT, R0.reuse, 0x78, P0 ;  /* 0x000000780000780c */ /* 0x040fe20000784270 */
[-C--:B------:R-:W-:Y:S01]  /*9790*/  FMUL R53, R53, R155.reuse ;  /* 0x0000009b35357220 */ /* 0x080fe20000400000 */
[----:B------:R-:W-:Y:S01]  /*97a0*/  ISETP.GT.AND P0, PT, R0, 0x79, P0 ;  /* 0x000000790000780c */ /* 0x000fe20000704270 */
[-C--:B------:R-:W-:Y:S01]  /*97b0*/  FMUL R54, R54, R155.reuse ;  /* 0x0000009b36367220 */ /* 0x080fe20000400000 */
[----:B------:R-:W-:Y:S01]  /*97c0*/  F2FP.BF16.F32.PACK_AB R46, RZ, R46 ;  /* 0x0000002eff2e723e */ /* 0x000fe200000010ff */
[----:B------:R-:W-:Y:S01]  /*97d0*/  FMUL R55, R55, R155 ;  /* 0x0000009b37377220 */ /* 0x000fe20000400000 */
[----:B------:R-:W-:Y:S01]  /*97e0*/  F2FP.BF16.F32.PACK_AB R47, RZ, R47 ;  /* 0x0000002fff2f723e */ /* 0x000fe200000010ff */
[-C--:B------:R-:W-:Y:S01]  /*97f0*/  FMUL R56, R56, R155.reuse ;  /* 0x0000009b38387220 */ /* 0x080fe20000400000 */
[----:B------:R-:W-:Y:S01]  /*9800*/  F2FP.BF16.F32.PACK_AB R48, RZ, R48 ;  /* 0x00000030ff30723e */ /* 0x000fe200000010ff */
[----:B------:R-:W-:Y:S01]  /*9810*/  @P5 STG.E.U16 desc[UR36][R6.64+0xf0], R148 ;  /* 0x0000f09406005986 */ /* 0x000fe2000c101524 */
[----:B0-----:R-:W-:Y:S01]  /*9820*/  IADD3 R4, P5, R23, R6, RZ ;  /* 0x0000000617047210 */ /* 0x001fe20007fbe0ff */
[----:B------:R-:W-:Y:S01]  /*9830*/  FMUL R57, R57, R155 ;  /* 0x0000009b39397220 */ /* 0x000fe20000400000 */
[----:B------:R-:W-:Y:S01]  /*9840*/  F2FP.BF16.F32.PACK_AB R49, RZ, R49 ;  /* 0x00000031ff31723e */ /* 0x000fe200000010ff */
[----:B------:R0:W-:Y:S01]  /*9850*/  @P3 STG.E.U16 desc[UR36][R6.64+0xf2], R149 ;  /* 0x0000f29506003986 */ /* 0x0001e2000c101524 */
[C---:B------:R-:W-:Y:S01]  /*9860*/  ISETP.GT.AND P3, PT, R0.reuse, RZ, P1 ;  /* 0x000000ff0000720c */ /* 0x040fe20000f64270 */
[----:B------:R-:W-:Y:S01]  /*9870*/  IMAD.X R5, R21, 0x1, R7, P5 ;  /* 0x0000000115057824 */ /* 0x000fe200028e0607 */
[C---:B------:R-:W-:Y:S01]  /*9880*/  ISETP.GT.AND P5, PT, R0.reuse, RZ, P2 ;  /* 0x000000ff0000720c */ /* 0x040fe200017a4270 */
        /* <DEDUP_REMOVED lines=11> */
[-C--:B0-----:R-:W-:Y:S01]  /*9940*/  IADD3 R6, P3, R11, R4.reuse, RZ ;  /* 0x000000040b067210 */ /* 0x081fe20007f7e0ff */
[----:B------:R-:W-:Y:S01]  /*9950*/  FMUL R61, R61, R155 ;  /* 0x0000009b3d3d7220 */ /* 0x000fe20000400000 */
[----:B------:R-:W-:Y:S01]  /*9960*/  F2FP.BF16.F32.PACK_AB R53, RZ, R53 ;  /* 0x00000035ff35723e */ /* 0x000fe200000010ff */
[----:B------:R-:W-:Y:S01]  /*9970*/  @P4 STG.E.U16 desc[UR36][R4.64+0x2], R25 ;  /* 0x0000021904004986 */ /* 0x000fe2000c101524 */
[----:B------:R-:W-:Y:S01]  /*9980*/  IADD3 R10, P4, R11, R4, RZ ;  /* 0x000000040b0a7210 */ /* 0x000fe20007f9e0ff */
[C-C-:B------:R-:W-:Y:S01]  /*9990*/  IMAD.X R7, R9.reuse, 0x1, R5.reuse, P3 ;  /* 0x0000000109077824 */ /* 0x140fe200018e0605 */
[----:B------:R-:W-:Y:S01]  /*99a0*/  ISETP.GT.AND P3, PT, R0, 0x9, P2 ;  /* 0x000000090000780c */ /* 0x000fe20001764270 */
[-C--:B------:R-:W-:Y:S01]  /*99b0*/  FMUL R62, R62, R155.reuse ;  /* 0x0000009b3e3e7220 */ /* 0x080fe20000400000 */
[----:B------:R-:W-:Y:S01]  /*99c0*/  F2FP.BF16.F32.PACK_AB R54, RZ, R54 ;  /* 0x00000036ff36723e */ /* 0x000fe200000010ff */
[----:B------:R-:W-:Y:S01]  /*99d0*/  IMAD.X R11, R9, 0x1, R5, P4 ;  /* 0x00000001090b7824 */ /* 0x000fe200020e0605 */
[----:B------:R-:W-:Y:S01]  /*99e0*/  ISETP.GT.AND P4, PT, R0, 0x8, P1 ;  /* 0x000000080000780c */ /* 0x000fe20000f84270 */
[----:B------:R-:W-:Y:S01]  /*99f0*/  FMUL R63, R63, R155 ;  /* 0x0000009b3f3f7220 */ /* 0x000fe20000400000 */
[----:B------:R-:W-:Y:S01]  /*9a00*/  F2FP.BF16.F32.PACK_AB R55, RZ, R55 ;  /* 0x00000037ff37723e */ /* 0x000fe200000010ff */
[-C--:B------:R-:W-:Y:S01]  /*9a10*/  FMUL R64, R64, R155.reuse ;  /* 0x0000009b40407220 */ /* 0x080fe20000400000 */
        /* <DEDUP_REMOVED lines=8> */
[-C--:B------:R-:W-:Y:S01]  /*9aa0*/  FMUL R67, R67, R155.reuse ;  /* 0x0000009b43437220 */ /* 0x080fe20000400000 */
[----:B------:R-:W-:Y:S01]  /*9ab0*/  @P4 STG.E.U16 desc[UR36][R4.64+0x10], R28 ;  /* 0x0000101c04004986 */ /* 0x000fe2000c101524 */
[----:B------:R-:W-:Y:S01]  /*9ac0*/  ISETP.GT.AND P4, PT, R0, 0x10, P1 ;  /* 0x000000100000780c */ /* 0x000fe20000f84270 */
[-C--:B------:R-:W-:Y:S01]  /*9ad0*/  FMUL R68, R68, R155.reuse ;  /* 0x0000009b44447220 */ /* 0x080fe20000400000 */
[----:B------:R-:W-:Y:S01]  /*9ae0*/  F2FP.BF16.F32.PACK_AB R58, RZ, R58 ;  /* 0x0000003aff3a723e */ /* 0x000fe200000010ff */
[-C--:B------:R-:W-:Y:S01]  /*9af0*/  FMUL R69, R69, R155.reuse ;  /* 0x0000009b45457220 */ /* 0x080fe20000400000 */
[----:B------:R-:W-:Y:S01]  /*9b00*/  @P5 STG.E.U16 desc[UR36][R4.64+0x12], R29 ;  /* 0x0000121d04005986 */ /* 0x000fe2000c101524 */
[----:B------:R-:W-:Y:S01]  /*9b10*/  ISETP.GT.AND P5, PT, R0, 0x11, P1 ;  /* 0x000000110000780c */ /* 0x000fe20000fa4270 */
[----:B------:R-:W-:Y:S01]  /*9b20*/  FMUL R70, R70, R155 ;  /* 0x0000009b46467220 */ /* 0x000fe20000400000 */
[----:B------:R-:W-:Y:S01]  /*9b30*/  F2FP.BF16.F32.PACK_AB R59, RZ, R59 ;  /* 0x0000003bff3b723e */ /* 0x000fe200000010ff */
[----:B------:R0:W-:Y:S01]  /*9b40*/  @P0 STG.E.U16 desc[UR36][R6.64+0x10], R30 ;  /* 0x0000101e06000986 */ /* 0x0001e2000c101524 */
        /* <DEDUP_REMOVED lines=13> */
[--C-:B0-----:R-:W-:Y:S01]  /*9c20*/  @P0 IMAD.MOV.U32 R7, RZ, RZ, R15.reuse ;  /* 0x000000ffff070224 */ /* 0x101fe200078e000f */
[----:B------:R-:W-:Y:S01]  /*9c30*/  @P0 MOV R6, R14 ;  /* 0x0000000e00060202 */ /* 0x000fe20000000f00 */
[----:B------:R-:W-:Y:S01]  /*9c40*/  FMUL R74, R74, R155 ;  /* 0x0000009b4a4a7220 */ /* 0x000fe20000400000 */
[----:B------:R-:W-:Y:S01]  /*9c50*/  F2FP.BF16.F32.PACK_AB R63, RZ, R63 ;  /* 0x0000003fff3f723e */ /* 0x000fe200000010ff */
[-C--:B------:R-:W-:Y:S01]  /*9c60*/  FMUL R75, R75, R155.reuse ;  /* 0x0000009b4b4b7220 */ /* 0x080fe20000400000 */
[----:B------:R-:W-:Y:S01]  /*9c70*/  F2FP.BF16.F32.PACK_AB R64, RZ, R64 ;  /* 0x00000040ff40723e */ /* 0x000fe200000010ff */
[----:B------:R0:W-:Y:S01]  /*9c80*/  @P0 STG.E.U16 desc[UR36][R6.64+0x20], R34 ;  /* 0x0000202206000986 */ /* 0x0001e2000c101524 */
        /* <DEDUP_REMOVED lines=11> */
[--C-:B0-----:R-:W-:Y:S01]  /*9d40*/  @P3 IMAD.MOV.U32 R6, RZ, RZ, R14.reuse ;  /* 0x000000ffff063224 */ /* 0x101fe200078e000e */
[----:B------:R-:W-:Y:S01]  /*9d50*/  F2FP.BF16.F32.PACK_AB R70, RZ, R70 ;  /* 0x00000046ff46723e */ /* 0x000fe200000010ff */
[--C-:B------:R-:W-:Y:S01]  /*9d60*/  @P3 IMAD.MOV.U32 R7, RZ, RZ, R15.reuse ;  /* 0x000000ffff073224 */ /* 0x100fe200078e000f */
[----:B------:R-:W-:Y:S01]  /*9d70*/  F2FP.BF16.F32.PACK_AB R71, RZ, R71 ;  /* 0x00000047ff47723e */ /* 0x000fe200000010ff */
[-C--:B------:R-:W-:Y:S01]  /*9d80*/  FMUL R81, R81, R155.reuse ;  /* 0x0000009b51517220 */ /* 0x080fe20000400000 */
[----:B------:R-:W-:Y:S01]  /*9d90*/  F2FP.BF16.F32.PACK_AB R72, RZ, R72 ;  /* 0x00000048ff48723e */ /* 0x000fe200000010ff */
[-C--:B------:R-:W-:Y:S01]  /*9da0*/  FMUL R82, R82, R155.reuse ;  /* 0x0000009b52527220 */ /* 0x080fe20000400000 */
[----:B------:R0:W-:Y:S01]  /*9db0*/  @P3 STG.E.U16 desc[UR36][R6.64+0x22], R35 ;  /* 0x0000222306003986 */ /* 0x0001e2000c101524 */
        /* <DEDUP_REMOVED lines=11> */
[----:B0-----:R-:W-:Y:S01]  /*9e70*/  @P0 IMAD.MOV.U32 R6, RZ, RZ, R14 ;  /* 0x000000ffff060224 */ /* 0x001fe200078e000e */
[----:B------:R-:W-:Y:S01]  /*9e80*/  F2FP.BF16.F32.PACK_AB R76, RZ, R76 ;  /* 0x0000004cff4c723e */ /* 0x000fe200000010ff */
[----:B------:R-:W-:Y:S01]  /*9e90*/  @P0 IMAD.MOV.U32 R7, RZ, RZ, R15 ;  /* 0x000000ffff070224 */ /* 0x000fe200078e000f */
[----:B------:R-:W-:Y:S01]  /*9ea0*/  F2FP.BF16.F32.PACK_AB R77, RZ, R77 ;  /* 0x0000004dff4d723e */ /* 0x000fe200000010ff */
[-C--:B------:R-:W-:Y:S01]  /*9eb0*/  FMUL R86, R86, R155.reuse ;  /* 0x0000009b56567220 */ /* 0x080fe20000400000 */
[----:B------:R-:W-:Y:S01]  /*9ec0*/  F2FP.BF16.F32.PACK_AB R78, RZ, R78 ;  /* 0x0000004eff4e723e */ /* 0x000fe200000010ff */
[----:B------:R-:W-:Y:S01]  /*9ed0*/  FMUL R87, R87, R155 ;  /* 0x0000009b57577220 */ /* 0x000fe20000400000 */
[----:B------:R0:W-:Y:S01]  /*9ee0*/  @P0 STG.E.U16 desc[UR36][R6.64+0x30], R38 ;  /* 0x0000302606000986 */ /* 0x0001e2000c101524 */
[----:B------:R-:W-:-:S02]  /*9ef0*/  ISETP.GT.AND P0, PT, R0, 0x20, P2 ;  /* 0x000000200000780c */ /* 0x000fc40001704270 */
[----:B------:R-:W-:Y:S02]  /*9f00*/  F2FP.BF16.F32.PACK_AB R79, RZ, R79 ;  /* 0x0000004fff4f723e */ /* 0x000fe400000010ff */
[----:B------:R-:W-:Y:S02]  /*9f10*/  F2FP.BF16.F32.PACK_AB R80, RZ, R80 ;  /* 0x00000050ff50723e */ /* 0x000fe400000010ff */
[----:B------:R-:W-:Y:S02]  /*9f20*/  F2FP.BF16.F32.PACK_AB R81, RZ, R81 ;  /* 0x00000051ff51723e */ /* 0x000fe400000010ff */
[----:B------:R-:W-:Y:S02]  /*9f30*/  F2FP.BF16.F32.PACK_AB R82, RZ, R82 ;  /* 0x00000052ff52723e */ /* 0x000fe400000010ff */
[----:B------:R-:W-:Y:S01]  /*9f40*/  F2FP.BF16.F32.PACK_AB R83, RZ, R83 ;  /* 0x00000053ff53723e */ /* 0x000fe200000010ff */
[----:B0-----:R-:W-:Y:S01]  /*9f50*/  @P3 IMAD.MOV.U32 R6, RZ, RZ, R14 ;  /* 0x000000ffff063224 */ /* 0x001fe200078e000e */
[----:B------:R-:W-:Y:S01]  /*9f60*/  F2FP.BF16.F32.PACK_AB R84, RZ, R84 ;  /* 0x00000054ff54723e */ /* 0x000fe200000010ff */
[----:B------:R-:W-:Y:S01]  /*9f70*/  @P3 IMAD.MOV.U32 R7, RZ, RZ, R15 ;  /* 0x000000ffff073224 */ /* 0x000fe200078e000f */
[----:B------:R-:W-:-:S02]  /*9f80*/  F2FP.BF16.F32.PACK_AB R85, RZ, R85 ;  /* 0x00000055ff55723e */ /* 0x000fc400000010ff */
[----:B------:R-:W-:Y:S02]  /*9f90*/  F2FP.BF16.F32.PACK_AB R86, RZ, R86 ;  /* 0x00000056ff56723e */ /* 0x000fe400000010ff */
[----:B------:R0:W-:Y:S01]  /*9fa0*/  @P3 STG.E.U16 desc[UR36][R6.64+0x32], R39 ;  /* 0x0000322706003986 */ /* 0x0001e2000c101524 */
[C---:B------:R-:W-:Y:S02]  /*9fb0*/  ISETP.GT.AND P3, PT, R0.reuse, 0x21, P2 ;  /* 0x000000210000780c */ /* 0x040fe40001764270 */
[----:B------:R-:W-:Y:S01]  /*9fc0*/  F2FP.BF16.F32.PACK_AB R87, RZ, R87 ;  /* 0x00000057ff57723e */ /* 0x000fe200000010ff */
[----:B------:R-:W-:Y:S01]  /*9fd0*/  @P4 STG.E.U16 desc[UR36][R4.64+0x40], R40 ;  /* 0x0000402804004986 */ /* 0x000fe2000c101524 */
[----:B------:R-:W-:-:S03]  /*9fe0*/  ISETP.GT.AND P4, PT, R0, 0x28, P1 ;  /* 0x000000280000780c */ /* 0x000fc60000f84270 */
[----:B------:R-:W-:Y:S01]  /*9ff0*/  @P5 STG.E.U16 desc[UR36][R4.64+0x42], R41 ;  /* 0x0000422904005986 */ /* 0x000fe2000c101524 */
[----:B------:R-:W-:Y:S01]  /*a000*/  ISETP.GT.AND P5, PT, R0, 0x29, P1 ;  /* 0x000000290000780c */ /* 0x000fe20000fa4270 */
[----:B0-----:R-:W-:Y:S02]  /*a010*/  @P0 IMAD.MOV.U32 R6, RZ, RZ, R14 ;  /* 0x000000ffff060224 */ /* 0x001fe400078e000e */
[----:B------:R-:W-:-:S05]  /*a020*/  @P0 IMAD.MOV.U32 R7, RZ, RZ, R15 ;  /* 0x000000ffff070224 */ /* 0x000fca00078e000f */
[----:B------:R0:W-:Y:S01]  /*a030*/  @P0 STG.E.U16 desc[UR36][R6.64+0x40], R42 ;  /* 0x0000402a06000986 */ /* 0x0001e2000c101524 */
[----:B------:R-:W-:Y:S01]  /*a040*/  ISETP.GT.AND P0, PT, R0, 0x28, P2 ;  /* 0x000000280000780c */ /* 0x000fe20001704270 */
[----:B0-----:R-:W-:Y:S02]  /*a050*/  @P3 IMAD.MOV.U32 R6, RZ, RZ, R14 ;  /* 0x000000ffff063224 */ /* 0x001fe400078e000e */
[----:B------:R-:W-:-:S05]  /*a060*/  @P3 IMAD.MOV.U32 R7, RZ, RZ, R15 ;  /* 0x000000ffff073224 */ /* 0x000fca00078e000f */
[----:B------:R0:W-:Y:S01]  /*a070*/  @P3 STG.E.U16 desc[UR36][R6.64+0x42], R43 ;  /* 0x0000422b06003986 */ /* 0x0001e2000c101524 */
[----:B------:R-:W-:-:S03]  /*a080*/  ISETP.GT.AND P3, PT, R0, 0x29, P2 ;  /* 0x000000290000780c */ /* 0x000fc60001764270 */
[----:B------:R-:W-:Y:S01]  /*a090*/  @P4 STG.E.U16 desc[UR36][R4.64+0x50], R44 ;  /* 0x0000502c04004986 */ /* 0x000fe2000c101524 */
[----:B------:R-:W-:-:S03]  /*a0a0*/  ISETP.GT.AND P4, PT, R0, 0x30, P1 ;  /* 0x000000300000780c */ /* 0x000fc60000f84270 */
[----:B------:R-:W-:Y:S01]  /*a0b0*/  @P5 STG.E.U16 desc[UR36][R4.64+0x52], R45 ;  /* 0x0000522d04005986 */ /* 0x000fe2000c101524 */
[----:B------:R-:W-:Y:S02]  /*a0c0*/  ISETP.GT.AND P5, PT, R0, 0x31, P1 ;  /* 0x000000310000780c */ /* 0x000fe40000fa4270 */
[----:B0-----:R-:W-:Y:S01]  /*a0d0*/  @P0 MOV R6, R14 ;  /* 0x0000000e00060202 */ /* 0x001fe20000000f00 */
        /* <DEDUP_REMOVED lines=102> */
[C---:B------:R-:W-:Y:S02]  /*a740*/  ISETP.GT.AND P3, PT, R0.reuse, 0x78, P1 ;  /* 0x000000780000780c */ /* 0x040fe40000f64270 */
[C---:B------:R-:W-:Y:S01]  /*a750*/  ISETP.GT.AND P1, PT, R0.reuse, 0x79, P1 ;  /* 0x000000790000780c */ /* 0x040fe20000f24270 */
[----:B------:R-:W-:Y:S01]  /*a760*/  @P4 STG.E.U16 desc[UR36][R4.64+0xe0], R80 ;  /* 0x0000e05004004986 */ /* 0x000fe2000c101524 */
[----:B------:R-:W-:-:S03]  /*a770*/  ISETP.GT.AND P4, PT, R0, 0x71, P2 ;  /* 0x000000710000780c */ /* 0x000fc60001784270 */
[----:B------:R-:W-:Y:S01]  /*a780*/  @P5 STG.E.U16 desc[UR36][R4.64+0xe2], R81 ;  /* 0x0000e25104005986 */ /* 0x000fe2000c101524 */
[C---:B------:R-:W-:Y:S02]  /*a790*/  ISETP.GT.AND P5, PT, R0.reuse, 0x78, P2 ;  /* 0x000000780000780c */ /* 0x040fe400017a4270 */
[----:B------:R-:W-:Y:S01]  /*a7a0*/  ISETP.GT.AND P2, PT, R0, 0x79, P2 ;  /* 0x000000790000780c */ /* 0x000fe20001744270 */
[----:B0-----:R-:W-:Y:S01]  /*a7b0*/  @P0 IMAD.MOV.U32 R7, RZ, RZ, R15 ;  /* 0x000000ffff070224 */ /* 0x001fe200078e000f */
[----:B------:R-:W-:-:S05]  /*a7c0*/  @P0 MOV R6, R14 ;  /* 0x0000000e00060202 */ /* 0x000fca0000000f00 */
[----:B------:R0:W-:Y:S02]  /*a7d0*/  @P0 STG.E.U16 desc[UR36][R6.64+0xe0], R82 ;  /* 0x0000e05206000986 */ /* 0x0001e4000c101524 */
[----:B0-----:R-:W-:Y:S02]  /*a7e0*/  @P4 IMAD.MOV.U32 R6, RZ, RZ, R14 ;  /* 0x000000ffff064224 */ /* 0x001fe400078e000e */
[----:B------:R-:W-:-:S05]  /*a7f0*/  @P4 IMAD.MOV.U32 R7, RZ, RZ, R15 ;  /* 0x000000ffff074224 */ /* 0x000fca00078e000f */
[----:B------:R-:W-:Y:S04]  /*a800*/  @P4 STG.E.U16 desc[UR36][R6.64+0xe2], R83 ;  /* 0x0000e25306004986 */ /* 0x000fe8000c101524 */
[----:B------:R-:W-:Y:S04]  /*a810*/  @P3 STG.E.U16 desc[UR36][R4.64+0xf0], R84 ;  /* 0x0000f05404003986 */ /* 0x000fe8000c101524 */
[----:B------:R0:W-:Y:S02]  /*a820*/  @P1 STG.E.U16 desc[UR36][R4.64+0xf2], R85 ;  /* 0x0000f25504001986 */ /* 0x0001e4000c101524 */
[----:B0-----:R-:W-:-:S02]  /*a830*/  @P5 IMAD.MOV.U32 R4, RZ, RZ, R14 ;  /* 0x000000ffff045224 */ /* 0x001fc400078e000e */
[----:B------:R-:W-:-:S05]  /*a840*/  @P5 IMAD.MOV.U32 R5, RZ, RZ, R15 ;  /* 0x000000ffff055224 */ /* 0x000fca00078e000f */
[----:B------:R0:W-:Y:S04]  /*a850*/  @P5 STG.E.U16 desc[UR36][R4.64+0xf0], R86 ;  /* 0x0000f05604005986 */ /* 0x0001e8000c101524 */
[----:B------:R0:W-:Y:S02]  /*a860*/  @P2 STG.E.U16 desc[UR36][R14.64+0xf2], R87 ;  /* 0x0000f2570e002986 */ /* 0x0001e4000c101524 */
.L_x_284:
[----:B------:R-:W-:Y:S05]  /*a870*/  BSYNC B0 ;  /* 0x0000000000007941 */ /* 0x000fea0003800000 */
.L_x_32:
[----:B------:R-:W-:Y:S01]  /*a880*/  ULDC UR4, c[0x0][0xc] ;  /* 0x0000030000047ab9 */ /* 0x000fe20000000800 */
[----:B------:R-:W-:Y:S01]  /*a890*/  ULDC UR5, c[0x0][0x10] ;  /* 0x0000040000057ab9 */ /* 0x000fe20000000800 */
[----:B0-----:R-:W0:Y:S01]  /*a8a0*/  LDC R3, c[0x0][0x14] ;  /* 0x00000500ff037b82 */ /* 0x001e220000000800 */
[----:B------:R-:W-:Y:S01]  /*a8b0*/  UIMAD.WIDE.U32 UR4, UR4, UR5, URZ ;  /* 0x00000005040472a5 */ /* 0x000fe2000f8e003f */
[----:B------:R-:W-:Y:S01]  /*a8c0*/  PRMT R0, RZ, 0x7610, R0 ;  /* 0x00007610ff007816 */ /* 0x000fe20000000000 */
[----:B-----5:R-:W-:Y:S02]  /*a8d0*/  IMAD.MOV.U32 R154, RZ, RZ, -0x1 ;  /* 0xffffffffff9a7424 */ /* 0x020fe400078e00ff */
[----:B------:R-:W-:Y:S02]  /*a8e0*/  IMAD.MOV.U32 R23, RZ, RZ, -0x1 ;  /* 0xffffffffff177424 */ /* 0x000fe400078e00ff */
[----:B0-----:R-:W-:-:S04]  /*a8f0*/  IMAD.WIDE.U32 R16, R3, UR4, R16 ;  /* 0x0000000403107c25 */ /* 0x001fc8000f8e0010 */
[----:B------:R-:W-:Y:S01]  /*a900*/  IMAD R3, R3, UR5, RZ ;  /* 0x0000000503037c24 */ /* 0x000fe2000f8e02ff */
[----:B------:R-:W-:Y:S02]  /*a910*/  ULDC.64 UR4, c[0x0][0x650] ;  /* 0x0001940000047ab9 */ /* 0x000fe40000000a00 */
[----:B------:R-:W-:Y:S01]  /*a920*/  ISETP.GE.U32.AND P0, PT, R16, UR4, PT ;  /* 0x0000000410007c0c */ /* 0x000fe2000bf06070 */
[----:B------:R-:W-:-:S05]  /*a930*/  IMAD.IADD R17, R17, 0x1, R3 ;  /* 0x0000000111117824 */ /* 0x000fca00078e0203 */
[----:B------:R-:W-:-:S13]  /*a940*/  ISETP.GE.U32.AND.EX P0, PT, R17, UR5, PT, P0 ;  /* 0x0000000511007c0c */ /* 0x000fda000bf06100 */
[----:B------:R-:W-:Y:S05]  /*a950*/  @P0 BRA `(.L_x_285) ;  /* 0x0000000400640947 */ /* 0x000fea0003800000 */
[----:B------:R-:W0:Y:S01]  /*a960*/  S2R R12, SR_CTAID.X ;  /* 0x00000000000c7919 */ /* 0x000e220000002500 */
[----:B-12---:R-:W1:Y:S01]  /*a970*/  LDC.64 R10, c[0x0][0x628] ;  /* 0x00018a00ff0a7b82 */ /* 0x006e620000000a00 */
[----:B------:R-:W-:Y:S01]  /*a980*/  ULDC UR4, c[0x0][0x150] ;  /* 0x0000540000047ab9 */ /* 0x000fe20000000800 */
[----:B------:R-:W-:Y:S01]  /*a990*/  IMAD.MOV.U32 R8, RZ, RZ, R16 ;  /* 0x000000ffff087224 */ /* 0x000fe200078e0010 */
[----:B------:R-:W2:Y:S01]  /*a9a0*/  S2R R24, SR_CTAID.Y ;  /* 0x0000000000187919 */ /* 0x000ea20000002600 */
[----:B------:R-:W-:-:S04]  /*a9b0*/  IMAD.MOV.U32 R9, RZ, RZ, R17 ;  /* 0x000000ffff097224 */ /* 0x000fc800078e0011 */
[----:B------:R-:W2:Y:S08]  /*a9c0*/  LDC R21, c[0x0][0x144] ;  /* 0x00005100ff157b82 */ /* 0x000eb00000000800 */
[----:B------:R-:W2:Y:S08]  /*a9d0*/  LDC R0, c[0x0][0x630] ;  /* 0x00018c00ff007b82 */ /* 0x000eb00000000800 */
[----:B------:R-:W2:Y:S01]  /*a9e0*/  LDC.64 R14, c[0x0][0x620] ;  /* 0x00018800ff0e7b82 */ /* 0x000ea20000000a00 */
[----:B-1----:R-:W-:-:S04]  /*a9f0*/  ISETP.NE.U32.AND P0, PT, R10, RZ, PT ;  /* 0x000000ff0a00720c */ /* 0x002fc80003f05070 */
[----:B------:R-:W-:Y:S02]  /*aa00*/  ISETP.NE.AND.EX P0, PT, R11, RZ, PT, P0 ;  /* 0x000000ff0b00720c */ /* 0x000fe40003f05300 */
[----:B0-----:R-:W-:-:S05]  /*aa10*/  I2FP.F32.U32 R3, R12 ;  /* 0x0000000c00037245 */ /* 0x001fca0000201000 */
[----:B------:R-:W-:-:S04]  /*aa20*/  FMUL R3, R3, UR4 ;  /* 0x0000000403037c20 */ /* 0x000fc80008400000 */
[----:B------:R0:W1:Y:S02]  /*aa30*/  F2I.U32.TRUNC.NTZ R20, R3 ;  /* 0x0000000300147305 */ /* 0x000064000020f000 */
[----:B------:R-:W-:Y:S05]  /*aa40*/  @!P0 BRA `(.L_x_286) ;  /* 0x0000000000288947 */ /* 0x000fea0003800000 */
[----:B0-----:R-:W0:Y:S02]  /*aa50*/  LDC R3, c[0x0][0x634] ;  /* 0x00018d00ff037b82 */ /* 0x001e240000000800 */
        /* <DEDUP_REMOVED lines=9> */
.L_x_286:
[----:B------:R-:W5:Y:S01]  /*aaf0*/  LDC.64 R30, c[0x0][0x640] ;  /* 0x00019000ff1e7b82 */ /* 0x000f620000000a00 */
[-CC-:B--2---:R-:W-:Y:S01]  /*ab00*/  SHF.R.U64 R23, R8, R0.reuse, R9.reuse ;  /* 0x0000000008177219 */ /* 0x184fe20000001209 */
[----:B-1----:R-:W-:Y:S01]  /*ab10*/  IMAD.MOV R20, RZ, RZ, -R20 ;  /* 0x000000ffff147224 */ /* 0x002fe200078e0a14 */
[----:B------:R-:W-:Y:S01]  /*ab20*/  SHF.R.U32.HI R0, RZ, R0, R9 ;  /* 0x00000000ff007219 */ /* 0x000fe20000011609 */
[----:B------:R-:W-:Y:S01]  /*ab30*/  ULDC UR4, c[0x0][0x154] ;  /* 0x0000550000047ab9 */ /* 0x000fe20000000800 */
[----:B0-----:R-:W-:Y:S01]  /*ab40*/  IADD3 R3, P0, RZ, -R23, RZ ;  /* 0x80000017ff037210 */ /* 0x001fe20007f1e0ff */
[----:B------:R-:W-:Y:S02]  /*ab50*/  IMAD R26, R21, R20, R12 ;  /* 0x00000014151a7224 */ /* 0x000fe400078e020c */
[----:B------:R-:W0:Y:S01]  /*ab60*/  LDC R6, c[0x0][0x618] ;  /* 0x00018600ff067b82 */ /* 0x000e220000000800 */
[----:B------:R-:W-:Y:S02]  /*ab70*/  IMAD.MOV.U32 R7, RZ, RZ, 0x1 ;  /* 0x00000001ff077424 */ /* 0x000fe400078e00ff */
[----:B------:R-:W-:-:S04]  /*ab80*/  IMAD.X R5, RZ, RZ, ~R0, P0 ;  /* 0x000000ffff057224 */ /* 0x000fc800000e0e00 */
[-C--:B------:R-:W-:Y:S01]  /*ab90*/  IMAD R0, R5, R14.reuse, RZ ;  /* 0x0000000e05007224 */ /* 0x080fe200078e02ff */
[----:B------:R-:W1:Y:S01]  /*aba0*/  LDC R8, c[0x0][0x608] ;  /* 0x00018200ff087b82 */ /* 0x000e620000000800 */
[----:B------:R-:W-:-:S04]  /*abb0*/  IMAD.WIDE.U32 R4, R3, R14, R16 ;  /* 0x0000000e03047225 */ /* 0x000fc800078e0010 */
[----:B------:R-:W-:Y:S01]  /*abc0*/  IMAD R3, R3, R15, R0 ;  /* 0x0000000f03037224 */ /* 0x000fe200078e0200 */
[----:B------:R-:W-:Y:S02]  /*abd0*/  I2FP.F32.U32 R0, R24 ;  /* 0x0000001800007245 */ /* 0x000fe40000201000 */
[----:B------:R-:W2:Y:S01]  /*abe0*/  LDC R28, c[0x0][0x658] ;  /* 0x00019600ff1c7b82 */ /* 0x000ea20000000800 */
[----:B------:R-:W-:Y:S01]  /*abf0*/  IMAD.IADD R3, R5, 0x1, R3 ;  /* 0x0000000105037824 */ /* 0x000fe200078e0203 */
[----:B-----5:R-:W-:Y:S01]  /*ac00*/  ISETP.NE.U32.AND P0, PT, R30, RZ, PT ;  /* 0x000000ff1e00720c */ /* 0x020fe20003f05070 */
[----:B------:R-:W-:Y:S01]  /*ac10*/  FMUL R0, R0, UR4 ;  /* 0x0000000400007c20 */ /* 0x000fe20008400000 */
[----:B------:R-:W-:Y:S02]  /*ac20*/  IMAD.MOV.U32 R5, RZ, RZ, -0x1 ;  /* 0xffffffffff057424 */ /* 0x000fe400078e00ff */
[----:B------:R-:W-:Y:S01]  /*ac30*/  ISETP.NE.AND.EX P0, PT, R31, RZ, PT, P0 ;  /* 0x000000ff1f00720c */ /* 0x000fe20003f05300 */
[----:B------:R1:W2:Y:S01]  /*ac40*/  F2I.U32.TRUNC.NTZ R13, R0 ;  /* 0x00000000000d7305 */ /* 0x0002a2000020f000 */
[----:B------:R-:W3:Y:S01]  /*ac50*/  LDC R15, c[0x0][0x148] ;  /* 0x00005200ff0f7b82 */ /* 0x000ee20000000800 */
[----:B0-----:R-:W-:-:S02]  /*ac60*/  SHF.R.U64 R12, R4, R6, R3 ;  /* 0x00000006040c7219 */ /* 0x001fc40000001203 */
[----:B------:R-:W-:-:S05]  /*ac70*/  SHF.R.U32.HI R3, RZ, R6, R3 ;  /* 0x00000006ff037219 */ /* 0x000fca0000011603 */
[----:B------:R-:W0:Y:S01]  /*ac80*/  LDC R20, c[0x0][0x600] ;  /* 0x00018000ff147b82 */ /* 0x000e220000000800 */
[-CC-:B-1----:R-:W-:Y:S02]  /*ac90*/  SHF.R.U64 R10, R12, R8.reuse, R3.reuse ;  /* 0x000000080c0a7219 */ /* 0x182fe40000001203 */
[----:B------:R-:W-:-:S05]  /*aca0*/  SHF.R.U32.HI R3, RZ, R8, R3 ;  /* 0x00000008ff037219 */ /* 0x000fca0000011603 */
[----:B------:R-:W1:Y:S01]  /*acb0*/  LDC R21, c[0x0][0x648] ;  /* 0x00019200ff157b82 */ /* 0x000e620000000800 */
[-C--:B--2---:R-:W-:Y:S02]  /*acc0*/  SHF.L.U32 R4, R5, R28.reuse, RZ ;  /* 0x0000001c05047219 */ /* 0x084fe400000006ff */
[-CC-:B------:R-:W-:Y:S02]  /*acd0*/  SHF.R.U64 R14, R10, R28.reuse, R3.reuse ;  /* 0x0000001c0a0e7219 */ /* 0x180fe40000001203 */
[----:B------:R-:W-:Y:S02]  /*ace0*/  SHF.R.U32.HI R5, RZ, R28, R3 ;  /* 0x0000001cff057219 */ /* 0x000fe40000011603 */
[----:B------:R-:W-:Y:S01]  /*acf0*/  LOP3.LUT R153, RZ, R4, RZ, 0x33, !PT ;  /* 0x00000004ff997212 */ /* 0x000fe200078e33ff */
[----:B------:R-:W2:Y:S01]  /*ad00*/  LDC R25, c[0x0][0x638] ;  /* 0x00018e00ff197b82 */ /* 0x000ea20000000800 */
[----:B------:R-:W-:Y:S01]  /*ad10*/  SHF.L.U32 R28, R7, R28, RZ ;  /* 0x0000001c071c7219 */ /* 0x000fe200000006ff */
[----:B------:R-:W-:-:S06]  /*ad20*/  IMAD.MOV.U32 R4, RZ, RZ, R14 ;  /* 0x000000ffff047224 */ /* 0x000fcc00078e000e */
[----:B------:R-:W0:Y:S01]  /*ad30*/  LDC R27, c[0x0][0x610] ;  /* 0x00018400ff1b7b82 */ /* 0x000e220000000800 */
[----:B------:R-:W-:Y:S05]  /*ad40*/  @!P0 BRA `(.L_x_287) ;  /* 0x0000000000288947 */ /* 0x000fea0003800000 */
[----:B------:R-:W5:Y:S02]  /*ad50*/  LDC R3, c[0x0][0x64c] ;  /* 0x00019300ff037b82 */ /* 0x000f640000000800 */
[----:B-----5:R-:W-:-:S05]  /*ad60*/  IADD3 R3, P0, R14, R3, RZ ;  /* 0x000000030e037210 */ /* 0x020fca0007f1e0ff */
        /* <DEDUP_REMOVED lines=8> */
.L_x_287:
[----:B------:R-:W-:Y:S01]  /*adf0*/  ISETP.NE.AND P0, PT, R2, 0x1, PT ;  /* 0x000000010200780c */ /* 0x000fe20003f05270 */
[----:B------:R-:W-:Y:S01]  /*ae00*/  IMAD.MOV R13, RZ, RZ, -R13 ;  /* 0x000000ffff0d7224 */ /* 0x000fe200078e0a0d */
[----:B-1----:R-:W-:Y:S02]  /*ae10*/  SHF.R.U64 R0, R4, R21, R5 ;  /* 0x0000001504007219 */ /* 0x002fe40000001205 */
[----:B------:R-:W-:Y:S02]  /*ae20*/  LOP3.LUT R153, R10, R153, RZ, 0xc0, !PT ;  /* 0x000000990a997212 */ /* 0x000fe400078ec0ff */
[----:B0-----:R-:W-:Y:S01]  /*ae30*/  IADD3 R5, R20, -0x1, RZ ;  /* 0xffffffff14057810 */ /* 0x001fe20007ffe0ff */
[----:B------:R-:W-:Y:S02]  /*ae40*/  IMAD.MOV R3, RZ, RZ, -R0 ;  /* 0x000000ffff037224 */ /* 0x000fe400078e0a00 */
[----:B------:R-:W-:Y:S01]  /*ae50*/  IMAD R153, R28, R0, R153 ;  /* 0x000000001c997224 */ /* 0x000fe200078e0299 */
[----:B------:R-:W-:Y:S01]  /*ae60*/  LOP3.LUT R5, R12, R5, RZ, 0xc0, !PT ;  /* 0x000000050c057212 */ /* 0x000fe200078ec0ff */
[----:B--2---:R-:W-:-:S02]  /*ae70*/  IMAD R0, R3, R25, R14 ;  /* 0x0000001903007224 */ /* 0x004fc400078e020e */
[----:B---3--:R-:W-:Y:S02]  /*ae80*/  @P0 IMAD R26, R15, R13, R24 ;  /* 0x0000000d0f1a0224 */ /* 0x008fe400078e0218 */
[----:B------:R-:W-:Y:S02]  /*ae90*/  IMAD R4, R0, R20, R5 ;  /* 0x0000001400047224 */ /* 0x000fe400078e0205 */
[----:B------:R-:W-:Y:S02]  /*aea0*/  IMAD R153, R153, R27, R26 ;  /* 0x0000001b99997224 */ /* 0x000fe400078e021a */
[----:B------:R-:W-:-:S03]  /*aeb0*/  IMAD.MOV.U32 R3, RZ, RZ, 0x1 ;  /* 0x00000001ff037424 */ /* 0x000fc600078e00ff */
[----:B------:R-:W-:Y:S02]  /*aec0*/  SEL R154, R4, R153, !P0 ;  /* 0x00000099049a7207 */ /* 0x000fe40004000000 */
[----:B------:R-:W-:Y:S02]  /*aed0*/  PRMT R0, R3, 0x7610, R0 ;  /* 0x0000761003007816 */ /* 0x000fe40000000000 */
[----:B------:R-:W-:-:S07]  /*aee0*/  SEL R153, R153, R4, !P0 ;  /* 0x0000000499997207 */ /* 0x000fce0004000000 */
.L_x_285:
[----:B------:R-:W-:-:S13]  /*aef0*/  LOP3.LUT P0, RZ, R0, 0xff, RZ, 0xc0, !PT ;  /* 0x000000ff00ff7812 */ /* 0x000fda000780c0ff */
[----:B------:R-:W-:Y:S05]  /*af00*/  @P0 BRA `(.L_x_288) ;  /* 0xffffff6000bc0947 */ /* 0x000fea000383ffff */
[----:B------:R-:W-:Y:S05]  /*af10*/  EXIT ;  /* 0x000000000000794d */ /* 0x000fea0003800000 */
.L_x_7:
[----:B0-----:R-:W-:Y:S01]  /*af20*/  ULDC.64 UR4, c[0x0][0x650] ;  /* 0x0001940000047ab9 */ /* 0x001fe20000000a00 */
        /* <DEDUP_REMOVED lines=25> */
.L_x_290:
[----:B------:R-:W0:Y:S01]  /*b0c0*/  LDC.64 R28, c[0x0][0x640] ;  /* 0x00019000ff1c7b82 */ /* 0x000e220000000a00 */
[-CC-:B------:R-:W-:Y:S01]  /*b0d0*/  SHF.R.U64 R22, R12, R6.reuse, R13.reuse ;  /* 0x000000060c167219 */ /* 0x180fe2000000120d */
[----:B------:R-:W-:Y:S01]  /*b0e0*/  IMAD.MOV.U32 R30, RZ, RZ, 0x1 ;  /* 0x00000001ff1e7424 */ /* 0x000fe200078e00ff */
[----:B------:R-:W-:Y:S02]  /*b0f0*/  SHF.R.U32.HI R6, RZ, R6, R13 ;  /* 0x00000006ff067219 */ /* 0x000fe4000001160d */
        /* <DEDUP_REMOVED lines=8> */
[----:B0-----:R-:W-:Y:S02]  /*b180*/  ISETP.NE.U32.AND P0, PT, R28, RZ, PT ;  /* 0x000000ff1c00720c */ /* 0x001fe40003f05070 */
[----:B------:R-:W-:Y:S02]  /*b190*/  IADD3 R9, R9, R11, RZ ;  /* 0x0000000b09097210 */ /* 0x000fe40007ffe0ff */
[----:B------:R-:W-:-:S03]  /*b1a0*/  ISETP.NE.AND.EX P0, PT, R29, RZ, PT, P0 ;  /* 0x000000ff1d00720c */ /* 0x000fc60003f05300 */
[----:B------:R-:W0:Y:S01]  /*b1b0*/  LDC R20, c[0x0][0x600] ;  /* 0x00018000ff147b82 */ /* 0x000e220000000800 */
[-CC-:B-1----:R-:W-:Y:S01]  /*b1c0*/  SHF.R.U64 R14, R8, R10.reuse, R9.reuse ;  /* 0x0000000a080e7219 */ /* 0x182fe20000001209 */
[----:B------:R-:W-:Y:S01]  /*b1d0*/  IMAD.MOV.U32 R8, RZ, RZ, -0x1 ;  /* 0xffffffffff087424 */ /* 0x000fe200078e00ff */
[----:B------:R-:W-:-:S05]  /*b1e0*/  SHF.R.U32.HI R9, RZ, R10, R9 ;  /* 0x0000000aff097219 */ /* 0x000fca0000011609 */
[----:B------:R-:W1:Y:S01]  /*b1f0*/  LDC R26, c[0x0][0x648] ;  /* 0x00019200ff1a7b82 */ /* 0x000e620000000800 */
[-CC-:B--2---:R-:W-:Y:S02]  /*b200*/  SHF.R.U64 R21, R14, R12.reuse, R9.reuse ;  /* 0x0000000c0e157219 */ /* 0x184fe40000001209 */
[----:B------:R-:W-:-:S05]  /*b210*/  SHF.R.U32.HI R6, RZ, R12, R9 ;  /* 0x0000000cff067219 */ /* 0x000fca0000011609 */
[----:B------:R-:W2:Y:S01]  /*b220*/  LDC R27, c[0x0][0x638] ;  /* 0x00018e00ff1b7b82 */ /* 0x000ea20000000800 */
[-C--:B---3--:R-:W-:Y:S02]  /*b230*/  SHF.L.U32 R8, R8, R25.reuse, RZ ;  /* 0x0000001908087219 */ /* 0x088fe400000006ff */
[-CC-:B------:R-:W-:Y:S02]  /*b240*/  SHF.R.U64 R23, R21, R25.reuse, R6.reuse ;  /* 0x0000001915177219 */ /* 0x180fe40000001206 */
[----:B------:R-:W-:Y:S02]  /*b250*/  LOP3.LUT R32, RZ, R8, RZ, 0x33, !PT ;  /* 0x00000008ff207212 */ /* 0x000fe400078e33ff */
[----:B------:R-:W-:Y:S01]  /*b260*/  SHF.R.U32.HI R9, RZ, R25, R6 ;  /* 0x00000019ff097219 */ /* 0x000fe20000011606 */
[----:B------:R-:W3:Y:S01]  /*b270*/  LDC R31, c[0x0][0x610] ;  /* 0x00018400ff1f7b82 */ /* 0x000ee20000000800 */
[----:B------:R-:W-:Y:S01]  /*b280*/  IMAD.MOV.U32 R8, RZ, RZ, R23 ;  /* 0x000000ffff087224 */ /* 0x000fe200078e0017 */
[----:B------:R-:W-:Y:S06]  /*b290*/  @!P0 BRA `(.L_x_291) ;  /* 0x0000000000288947 */ /* 0x000fec0003800000 */
        /* <DEDUP_REMOVED lines=10> */
.L_x_291:
[----:B------:R-:W-:Y:S02]  /*b340*/  ISETP.NE.AND P0, PT, R2, 0x1, PT ;  /* 0x000000010200780c */ /* 0x000fe40003f05270 */
[----:B-1----:R-:W-:Y:S01]  /*b350*/  SHF.R.U64 R6, R8, R26, R9 ;  /* 0x0000001a08067219 */ /* 0x002fe20000001209 */
[----:B0-----:R-:W-:Y:S01]  /*b360*/  VIADD R9, R20, 0xffffffff ;  /* 0xffffffff14097836 */ /* 0x001fe20000000000 */
[----:B------:R-:W-:Y:S02]  /*b370*/  SHF.L.U32 R30, R30, R25, RZ ;  /* 0x000000191e1e7219 */ /* 0x000fe400000006ff */
[----:B------:R-:W-:Y:S01]  /*b380*/  LOP3.LUT R5, R21, R32, RZ, 0xc0, !PT ;  /* 0x0000002015057212 */ /* 0x000fe200078ec0ff */
[----:B------:R-:W-:-:S04]  /*b390*/  IMAD.MOV R8, RZ, RZ, -R6 ;  /* 0x000000ffff087224 */ /* 0x000fc800078e0a06 */
[----:B------:R-:W-:Y:S01]  /*b3a0*/  IMAD R6, R30, R6, R5 ;  /* 0x000000061e067224 */ /* 0x000fe200078e0205 */
[----:B------:R-:W-:Y:S01]  /*b3b0*/  LOP3.LUT R5, R14, R9, RZ, 0xc0, !PT ;  /* 0x000000090e057212 */ /* 0x000fe200078ec0ff */
[----:B------:R-:W-:Y:S02]  /*b3c0*/  @P0 IMAD R3, R7, R24, R4 ;  /* 0x0000001807030224 */ /* 0x000fe400078e0204 */
[----:B--2---:R-:W-:Y:S02]  /*b3d0*/  IMAD R4, R8, R27, R23 ;  /* 0x0000001b08047224 */ /* 0x004fe400078e0217 */
[----:B---3--:R-:W-:Y:S02]  /*b3e0*/  IMAD R3, R6, R31, R3 ;  /* 0x0000001f06037224 */ /* 0x008fe400078e0203 */
[----:B------:R-:W-:Y:S02]  /*b3f0*/  IMAD R4, R4, R20, R5 ;  /* 0x0000001404047224 */ /* 0x000fe400078e0205 */
[----:B------:R-:W-:-:S02]  /*b400*/  IMAD.MOV.U32 R8, RZ, RZ, 0x1 ;  /* 0x00000001ff087424 */ /* 0x000fc400078e00ff */
[----:B------:R-:W-:Y:S01]  /*b410*/  IMAD.MOV.U32 R6, RZ, RZ, R22 ;  /* 0x000000ffff067224 */ /* 0x000fe200078e0016 */
[----:B------:R-:W-:Y:S02]  /*b420*/  SEL R21, R4, R3, !P0 ;  /* 0x0000000304157207 */ /* 0x000fe40004000000 */
[----:B------:R-:W-:-:S07]  /*b430*/  SEL R20, R3, R4, !P0 ;  /* 0x0000000403147207 */ /* 0x000fce0004000000 */
.L_x_289:
[----:B------:R-:W-:-:S08]  /*b440*/  NOP ;  /* 0x0000000000007918 */ /* 0x000fd00000000000 */
[----:B------:R-:W0:-:S00]  /*b450*/  USETMAXREG.DEALLOC.CTAPOOL 0x28 ;  /* 0x00000028000079c8 */ /* 0x000e0000080e0500 */
[----:B0-----:R-:W-:-:S13]  /*b460*/  ISETP.NE.AND P0, PT, R0, RZ, PT ;  /* 0x000000ff0000720c */ /* 0x001fda0003f05270 */
[----:B------:R-:W-:Y:S05]  /*b470*/  @P0 EXIT ;  /* 0x000000000000094d */ /* 0x000fea0003800000 */
[----:B------:R-:W-:Y:S01]  /*b480*/  LOP3.LUT P0, RZ, R8, 0xff, RZ, 0xc0, !PT ;  /* 0x000000ff08ff7812 */ /* 0x000fe2000780c0ff */
[----:B------:R-:W-:Y:S01]  /*b490*/  IMAD.MOV.U32 R3, RZ, RZ, RZ ;  /* 0x000000ffff037224 */ /* 0x000fe200078e00ff */
[----:B------:R-:W-:-:S11]  /*b4a0*/  MOV R0, 0x1 ;  /* 0x0000000100007802 */ /* 0x000fd60000000f00 */
[----:B------:R-:W-:Y:S05]  /*b4b0*/  @!P0 BRA `(.L_x_292) ;  /* 0x0000000c00488947 */ /* 0x000fea0003800000 */
[----:B------:R-:W0:Y:S01]  /*b4c0*/  LDC R0, c[0x0][0x28c] ;  /* 0x0000a300ff007b82 */ /* 0x000e220000000800 */
[----:B------:R-:W1:Y:S01]  /*b4d0*/  S2R R11, SR_CgaCtaId ;  /* 0x00000000000b7919 */ /* 0x000e620000008800 */
[----:B------:R-:W-:Y:S01]  /*b4e0*/  ULDC UR5, c[0x0][0x600] ;  /* 0x0001800000057ab9 */ /* 0x000fe20000000800 */
[----:B------:R-:W-:Y:S01]  /*b4f0*/  ULDC UR4, c[0x0][0xc] ;  /* 0x0000030000047ab9 */ /* 0x000fe20000000800 */
[----:B------:R-:W-:Y:S01]  /*b500*/  UIADD3 UR16, UR5, -0x1, URZ ;  /* 0xffffffff05107890 */ /* 0x000fe2000fffe03f */
[----:B------:R-:W-:Y:S01]  /*b510*/  BSSY B0, `(.L_x_292) ;  /* 0x00000cc000007945 */ /* 0x000fe20003800000 */
[----:B------:R-:W-:Y:S01]  /*b520*/  ULDC UR6, c[0x0][0x658] ;  /* 0x0001960000067ab9 */ /* 0x000fe20000000800 */
[----:B------:R-:W-:Y:S01]  /*b530*/  ULDC UR5, c[0x0][0x10] ;  /* 0x0000040000057ab9 */ /* 0x000fe20000000800 */
[----:B------:R-:W-:Y:S01]  /*b540*/  UMOV UR7, 0xffffffff ;  /* 0xffffffff00077882 */ /* 0x000fe20000000000 */
[----:B------:R-:W-:Y:S01]  /*b550*/  UMOV UR8, 0x1 ;  /* 0x0000000100087882 */ /* 0x000fe20000000000 */
[----:B------:R-:W-:Y:S01]  /*b560*/  UIMAD.WIDE.U32 UR4, UR4, UR5, URZ ;  /* 0x00000005040472a5 */ /* 0x000fe2000f8e003f */
[----:B------:R-:W-:Y:S01]  /*b570*/  IMAD.MOV.U32 R9, RZ, RZ, 0x1 ;  /* 0x00000001ff097424 */ /* 0x000fe200078e00ff */
[----:B------:R-:W-:Y:S01]  /*b580*/  USHF.L.U32 UR7, UR7, UR6, URZ ;  /* 0x0000000607077299 */ /* 0x000fe2000800063f */
[----:B------:R-:W-:Y:S01]  /*b590*/  LOP3.LUT R13, R19, 0x2, RZ, 0xfc, !PT ;  /* 0x00000002130d7812 */ /* 0x000fe200078efcff */
[----:B------:R-:W-:-:S02]  /*b5a0*/  USHF.L.U32 UR18, UR8, UR6, URZ ;  /* 0x0000000608127299 */ /* 0x000fc4000800063f */
[----:B------:R-:W-:Y:S01]  /*b5b0*/  ULOP3.LUT UR17, URZ, UR7, URZ, 0x33, !UPT ;  /* 0x000000073f117292 */ /* 0x000fe2000f8e333f */
[----:B------:R-:W-:Y:S01]  /*b5c0*/  ULDC UR6, c[0x0][0x14] ;  /* 0x0000050000067ab9 */ /* 0x000fe20000000800 */
[----:B------:R-:W-:Y:S01]  /*b5d0*/  ULDC.64 UR22, c[0x0][0x198] ;  /* 0x0000660000167ab9 */ /* 0x000fe20000000a00 */
[----:B------:R-:W-:Y:S02]  /*b5e0*/  UIMAD.WIDE.U32 UR20, UR4, UR6, URZ ;  /* 0x00000006041472a5 */ /* 0x000fe4000f8e003f */
[----:B------:R-:W-:Y:S01]  /*b5f0*/  UIMAD UR13, UR5, UR6, URZ ;  /* 0x00000006050d72a4 */ /* 0x000fe2000f8e023f */
[----:B0-----:R-:W-:-:S03]  /*b600*/  VIADD R0, R0, 0x3f ;  /* 0x0000003f00007836 */ /* 0x001fc60000000000 */
[----:B------:R-:W-:Y:S02]  /*b610*/  UIADD3 UR13, UR21, UR13, URZ ;  /* 0x0000000d150d7290 */ /* 0x000fe4000fffe03f */
[----:B------:R-:W-:-:S04]  /*b620*/  SHF.R.S32.HI R3, RZ, 0x1f, R0 ;  /* 0x0000001fff037819 */ /* 0x000fc80000011400 */
[----:B------:R-:W-:Y:S01]  /*b630*/  LEA.HI R8, R3, R0, RZ, 0x6 ;  /* 0x0000000003087211 */ /* 0x000fe200078f30ff */
[C---:B-1----:R-:W-:Y:S02]  /*b640*/  IMAD.SHL.U32 R10, R11.reuse, 0x40, RZ ;  /* 0x000000400b0a7824 */ /* 0x042fe400078e00ff */
[----:B------:R-:W-:Y:S01]  /*b650*/  IMAD.SHL.U32 R11, R11, 0x1000, RZ ;  /* 0x000010000b0b7824 */ /* 0x000fe200078e00ff */
[----:B------:R-:W-:Y:S01]  /*b660*/  SHF.R.S32.HI R8, RZ, 0x6, R8 ;  /* 0x00000006ff087819 */ /* 0x000fe20000011408 */
[----:B------:R-:W-:Y:S01]  /*b670*/  IMAD.MOV.U32 R0, RZ, RZ, 0x1 ;  /* 0x00000001ff007424 */ /* 0x000fe200078e00ff */
[----:B------:R-:W-:Y:S01]  /*b680*/  LOP3.LUT R10, R10, 0x40, RZ, 0xc0, !PT ;  /* 0x000000400a0a7812 */ /* 0x000fe200078ec0ff */
[----:B------:R-:W-:Y:S01]  /*b690*/  IMAD.MOV.U32 R3, RZ, RZ, RZ ;  /* 0x000000ffff037224 */ /* 0x000fe200078e00ff */
[----:B------:R-:W-:Y:S01]  /*b6a0*/  LOP3.LUT R11, R11, 0x1000, RZ, 0xc0, !PT ;  /* 0x000010000b0b7812 */ /* 0x000fe200078ec0ff */
[----:B------:R-:W-:-:S07]  /*b6b0*/  VIADD R12, R8, 0x1 ;  /* 0x00000001080c7836 */ /* 0x000fce0000000000 */
.L_x_303:
[----:B------:R-:W-:-:S03]  /*b6c0*/  UMOV UR4, 0xffffffff ;  /* 0xffffffff00047882 */ /* 0x000fc60000000000 */
[----:B------:R-:W-:Y:S05]  /*b6d0*/  BRA.DIV UR4, `(.L_x_293) ;  /* 0x0000000e04a87947 */ /* 0x000fea000b800000 */
[----:B------:R-:W-:-:S13]  /*b6e0*/  ELECT P6, URZ, PT ;  /* 0x00000000003f782f */ /* 0x000fda00038c0000 */
.L_x_314:
[----:B------:R-:W0:Y:S01]  /*b6f0*/  LDC R4, c[0x0][0x28c] ;  /* 0x0000a300ff047b82 */ /* 0x000e220000000800 */
[----:B------:R-:W-:Y:S01]  /*b700*/  BSSY B1, `(.L_x_294) ;  /* 0x0000038000017945 */ /* 0x000fe20003800000 */
[----:B0-----:R-:W-:-:S13]  /*b710*/  ISETP.LT.OR P6, PT, R4, 0x1, !P6 ;  /* 0x000000010400780c */ /* 0x001fda00077c1670 */
[----:B------:R-:W-:Y:S05]  /*b720*/  @P6 BRA `(.L_x_295) ;  /* 0x0000000000d46947 */ /* 0x000fea0003800000 */
[----:B------:R-:W-:Y:S01]  /*b730*/  IMAD R21, R21, 0x80, R10 ;  /* 0x0000008015157824 */ /* 0x000fe200078e020a */
[----:B------:R-:W-:Y:S01]  /*b740*/  MOV R24, RZ ;  /* 0x000000ff00187202 */ /* 0x000fe20000000f00 */
[----:B------:R-:W-:Y:S02]  /*b750*/  IMAD.SHL.U32 R22, R20, 0x100, RZ ;  /* 0x0000010014167824 */ /* 0x000fe400078e00ff */
[----:B------:R-:W-:Y:S02]  /*b760*/  IMAD.MOV.U32 R4, RZ, RZ, R12 ;  /* 0x000000ffff047224 */ /* 0x000fe400078e000c */
[----:B------:R-:W-:Y:S02]  /*b770*/  IMAD.MOV.U32 R5, RZ, RZ, R0 ;  /* 0x000000ffff057224 */ /* 0x000fe400078e0000 */
[----:B------:R-:W-:-:S07]  /*b780*/  IMAD.MOV.U32 R14, RZ, RZ, R3 ;  /* 0x000000ffff0e7224 */ /* 0x000fce00078e0003 */
.L_x_298:
[----:B------:R-:W0:Y:S01]  /*b790*/  S2R R20, SR_CgaCtaId ;  /* 0x0000000000147919 */ /* 0x000e220000008800 */
[----:B------:R-:W-:Y:S02]  /*b7a0*/  MOV R7, 0x400 ;  /* 0x0000040000077802 */ /* 0x000fe40000000f00 */
[----:B------:R-:W-:-:S13]  /*b7b0*/  LOP3.LUT P1, RZ, R18, 0x7f, RZ, 0xc0, !PT ;  /* 0x0000007f12ff7812 */ /* 0x000fda000782c0ff */
[----:B------:R-:W1:Y:S01]  /*b7c0*/  @!P1 LDC R15, c[0x0][0x500] ;  /* 0x00014000ff0f9b82 */ /* 0x000e620000000800 */
[----:B0-----:R-:W-:Y:S02]  /*b7d0*/  LEA R23, R20, R7, 0x18 ;  /* 0x0000000714177211 */ /* 0x001fe400078ec0ff */
[----:B------:R-:W-:-:S03]  /*b7e0*/  SHF.L.U32 R7, R5, 0x1f, RZ ;  /* 0x0000001f05077819 */ /* 0x000fc600000006ff */
[----:B------:R-:W-:-:S04]  /*b7f0*/  IMAD R20, R14, 0x8, R23 ;  /* 0x000000080e147824 */ /* 0x000fc800078e0217 */
[----:B------:R-:W0:Y:S02]  /*b800*/  SYNCS.PHASECHK.TRANS64.TRYWAIT P0, [R20+URZ+0x20], R7 ;  /* 0x00002007140075a7 */ /* 0x000e24000800017f */
[----:B01----:R-:W-:Y:S05]  /*b810*/  @!P0 BRA `(.L_x_296) ;  /* 0x0000000c00788947 */ /* 0x003fea0003800000 */
.L_x_315:
[----:B0-----:R-:W-:Y:S01]  /*b820*/  PRMT R7, R13, 0x9910, RZ ;  /* 0x000099100d077816 */ /* 0x001fe200000000ff */
[----:B------:R0:W-:Y:S03]  /*b830*/  @!P1 SYNCS.ARRIVE.TRANS64 RZ, [R20+URZ], R15 ;  /* 0x0000000f14ff99a7 */ /* 0x0001e6000800003f */
[----:B------:R-:W-:-:S13]  /*b840*/  ISETP.NE.AND P0, PT, R7, 0x2, PT ;  /* 0x000000020700780c */ /* 0x000fda0003f05270 */
[----:B0-----:R-:W-:Y:S05]  /*b850*/  @P0 BRA `(.L_x_297) ;  /* 0x0000000000040947 */ /* 0x001fea0003800000 */
[----:B------:R-:W-:Y:S01]  /*b860*/  BPT.TRAP 0x1 ;  /* 0x000000040000795c */ /* 0x000fe20000300000 */
.L_x_297:
[----:B------:R-:W-:Y:S01]  /*b870*/  IMAD R7, R14, 0x2000, R11 ;  /* 0x000020000e077824 */ /* 0x000fe200078e020b */
[----:B------:R-:W-:Y:S01]  /*b880*/  R2UR UR9, R20 ;  /* 0x00000000140972ca */ /* 0x000fe200000e0000 */
[--C-:B------:R-:W-:Y:S01]  /*b890*/  IMAD R15, R14, 0x8000, R23.reuse ;  /* 0x000080000e0f7824 */ /* 0x100fe200078e0217 */
[----:B------:R-:W-:Y:S01]  /*b8a0*/  UIADD3 UR4, UP0, UR22, 0xf0, URZ ;  /* 0x000000f016047890 */ /* 0x000fe2000ff1e03f */
[----:B------:R-:W-:Y:S01]  /*b8b0*/  IMAD R7, R7, 0x2, R23 ;  /* 0x0000000207077824 */ /* 0x000fe200078e0217 */
[----:B------:R-:W-:Y:S01]  /*b8c0*/  R2UR UR11, R22 ;  /* 0x00000000160b72ca */ /* 0x000fe200000e0000 */
[----:B------:R-:W-:Y:S01]  /*b8d0*/  VIADD R4, R4, 0xffffffff ;  /* 0xffffffff04047836 */ /* 0x000fe20000000000 */
[----:B------:R-:W-:Y:S01]  /*b8e0*/  R2UR UR5, R15 ;  /* 0x000000000f0572ca */ /* 0x000fe200000e0000 */
[----:B------:R-:W-:Y:S01]  /*b8f0*/  UIADD3 UR24, UP1, UR22, 0x1f0, URZ ;  /* 0x000001f016187890 */ /* 0x000fe2000ff3e03f */
[----:B------:R-:W-:Y:S01]  /*b900*/  R2UR UR8, R7 ;  /* 0x00000000070872ca */ /* 0x000fe200000e0000 */
[----:B------:R-:W-:Y:S01]  /*b910*/  VIADD R14, R14, 0x1 ;  /* 0x000000010e0e7836 */ /* 0x000fe20000000000 */
[----:B------:R-:W-:Y:S01]  /*b920*/  R2UR UR10, R24 ;  /* 0x00000000180a72ca */ /* 0x000fe200000e0000 */
[----:B------:R-:W-:Y:S01]  /*b930*/  UIADD3.X UR25, URZ, UR23, URZ, UP1, !UPT ;  /* 0x000000173f197290 */ /* 0x000fe20008ffe43f */
[----:B------:R-:W-:Y:S01]  /*b940*/  R2UR UR12, R6 ;  /* 0x00000000060c72ca */ /* 0x000fe200000e0000 */
[----:B------:R-:W-:Y:S01]  /*b950*/  UMOV UR6, 0x0 ;  /* 0x0000000000067882 */ /* 0x000fe20000000000 */
[----:B------:R-:W-:Y:S01]  /*b960*/  R2UR UR19, R21 ;  /* 0x00000000151372ca */ /* 0x000fe200000e0000 */
[----:B------:R-:W-:Y:S01]  /*b970*/  UMOV UR7, 0x10000000 ;  /* 0x1000000000077882 */ /* 0x000fe20000000000 */
[----:B------:R-:W-:Y:S01]  /*b980*/  ISETP.GT.AND P1, PT, R4, 0x1, PT ;  /* 0x000000010400780c */ /* 0x000fe20003f24270 */
[----:B------:R-:W-:Y:S01]  /*b990*/  UMOV UR26, 0x30000 ;  /* 0x00030000001a7882 */ /* 0x000fe20000000000 */
[----:B------:R-:W-:Y:S01]  /*b9a0*/  ISETP.NE.AND P0, PT, R14, 0x4, PT ;  /* 0x000000040e00780c */ /* 0x000fe20003f05270 */
[----:B------:R-:W-:Y:S01]  /*b9b0*/  UIADD3 UR14, UR5, 0x100, URZ ;  /* 0x00000100050e7890 */ /* 0x000fe2000fffe03f */
[----:B------:R-:W-:Y:S01]  /*b9c0*/  VIADD R24, R24, 0x40 ;  /* 0x0000004018187836 */ /* 0x000fe20000000000 */
[----:B------:R-:W-:Y:S01]  /*b9d0*/  UIADD3.X UR5, URZ, UR23, URZ, UP0, !UPT ;  /* 0x000000173f057290 */ /* 0x000fe200087fe43f */
[----:B------:R-:W-:Y:S01]  /*b9e0*/  SEL R20, RZ, 0x1, P0 ;  /* 0x00000001ff147807 */ /* 0x000fe20000000000 */
[----:B------:R-:W-:Y:S01]  /*b9f0*/  UIADD3 UR15, UR8, 0x20100, URZ ;  /* 0x00020100080f7890 */ /* 0x000fe2000fffe03f */
[----:B------:R-:W-:-:S02]  /*ba00*/  SEL R14, R14, RZ, P0 ;  /* 0x000000ff0e0e7207 */ /* 0x000fc40000000000 */
[----:B------:R-:W-:Y:S01]  /*ba10*/  UMOV UR8, UR14 ;  /* 0x0000000e00087c82 */ /* 0x000fe20008000000 */
[----:B------:R-:W-:-:S03]  /*ba20*/  LOP3.LUT R5, R5, R20, RZ, 0x3c, !PT ;  /* 0x0000001405057212 */ /* 0x000fc600078e3cff */
[----:B------:R0:W-:Y:S02]  /*ba30*/  UTMALDG.3D [UR8], [UR4], desc[UR6] ;  /* 0x00000608040075b4 */ /* 0x0001e40008011000 */
[----:B0-----:R-:W-:Y:S01]  /*ba40*/  UMOV UR8, UR15 ;  /* 0x0000000f00087c82 */ /* 0x001fe20008000000 */
[----:B------:R-:W-:Y:S02]  /*ba50*/  UMOV UR11, UR19 ;  /* 0x00000013000b7c82 */ /* 0x000fe40008000000 */
[----:B------:R0:W-:Y:S02]  /*ba60*/  UTMALDG.3D.MULTICAST [UR8], [UR24], UR26, desc[UR6] ;  /* 0x00000608180073b4 */ /* 0x0001e4000801181a */
[----:B0-----:R-:W-:Y:S05]  /*ba70*/  @P1 BRA `(.L_x_298) ;  /* 0xfffffffc00441947 */ /* 0x001fea000383ffff */
.L_x_295:
[----:B------:R-:W-:Y:S05]  /*ba80*/  BSYNC B1 ;  /* 0x0000000000017941 */ /* 0x000fea0003800000 */
.L_x_294:
[----:B------:R-:W-:Y:S01]  /*ba90*/  LOP3.LUT P1, RZ, R9, 0xff, RZ, 0xc0, !PT ;  /* 0x000000ff09ff7812 */ /* 0x000fe2000782c0ff */
[----:B------:R-:W-:Y:S01]  /*baa0*/  ULDC.64 UR4, c[0x0][0x650] ;  /* 0x0001940000047ab9 */ /* 0x000fe20000000a00 */
[----:B------:R-:W-:Y:S01]  /*bab0*/  IADD3 R3, R8, R3, RZ ;  /* 0x0000000308037210 */ /* 0x000fe20007ffe0ff */
[----:B------:R-:W-:Y:S01]  /*bac0*/  BSSY B1, `(.L_x_299) ;  /* 0x000006e000017945 */ /* 0x000fe20003800000 */
[----:B------:R-:W-:Y:S01]  /*bad0*/  IADD3 R16, P2, R16, UR20, RZ ;  /* 0x0000001410107c10 */ /* 0x000fe2000ff5e0ff */
[----:B------:R-:W-:Y:S01]  /*bae0*/  IMAD.MOV.U32 R20, RZ, RZ, -0x1 ;  /* 0xffffffffff147424 */ /* 0x000fe200078e00ff */
[----:B------:R-:W-:Y:S01]  /*baf0*/  ISETP.GT.U32.AND P0, PT, R3, 0x3, PT ;  /* 0x000000030300780c */ /* 0x000fe20003f04070 */
[----:B------:R-:W-:Y:S01]  /*bb00*/  IMAD.MOV.U32 R21, RZ, RZ, -0x1 ;  /* 0xffffffffff157424 */ /* 0x000fe200078e00ff */
[----:B------:R-:W-:Y:S02]  /*bb10*/  SHF.R.U32.HI R4, RZ, 0x2, R3 ;  /* 0x00000002ff047819 */ /* 0x000fe40000011603 */
[----:B------:R-:W-:-:S02]  /*bb20*/  ISETP.LT.U32.AND P0, PT, R8, 0x4, P0 ;  /* 0x000000040800780c */ /* 0x000fc40000701070 */
[----:B------:R-:W-:Y:S01]  /*bb30*/  IADD3.X R17, R17, UR13, RZ, P2, !PT ;  /* 0x0000000d11117c10 */ /* 0x000fe200097fe4ff */
[----:B------:R-:W0:Y:S01]  /*bb40*/  @P1 S2R R6, SR_CgaCtaId ;  /* 0x0000000000061919 */ /* 0x000e220000008800 */
[----:B------:R-:W-:Y:S02]  /*bb50*/  @P1 MOV R5, 0x400 ;  /* 0x0000040000051802 */ /* 0x000fe40000000f00 */
[----:B------:R-:W-:Y:S02]  /*bb60*/  ISETP.GE.U32.AND P2, PT, R16, UR4, PT ;  /* 0x0000000410007c0c */ /* 0x000fe4000bf46070 */
[----:B------:R-:W-:Y:S02]  /*bb70*/  LOP3.LUT R4, R4, 0x1, RZ, 0xc0, !PT ;  /* 0x0000000104047812 */ /* 0x000fe400078ec0ff */
[----:B------:R-:W-:Y:S02]  /*bb80*/  LOP3.LUT R3, R3, 0x3, RZ, 0xc0, !PT ;  /* 0x0000000303037812 */ /* 0x000fe400078ec0ff */
[----:B------:R-:W-:-:S02]  /*bb90*/  PRMT R9, RZ, 0x7610, R9 ;  /* 0x00007610ff097816 */ /* 0x000fc40000000009 */
[----:B0-----:R-:W-:Y:S01]  /*bba0*/  @P1 LEA R5, R6, R5, 0x18 ;  /* 0x0000000506051211 */ /* 0x001fe200078ec0ff */
[----:B------:R-:W-:-:S03]  /*bbb0*/  IMAD.MOV.U32 R6, RZ, RZ, -0x1 ;  /* 0xffffffffff067424 */ /* 0x000fc600078e00ff */
[----:B------:R0:W-:Y:S01]  /*bbc0*/  @P1 SYNCS.ARRIVE.TRANS64.A1T0 RZ, [R5+URZ+0x58], RZ ;  /* 0x000058ff05ff19a7 */ /* 0x0001e2000810003f */
[----:B------:R-:W-:-:S04]  /*bbd0*/  ISETP.NE.U32.AND P1, PT, R4, 0x1, PT ;  /* 0x000000010400780c */ /* 0x000fc80003f25070 */
[----:B------:R-:W-:Y:S02]  /*bbe0*/  ISETP.GT.U32.AND P1, PT, R8, 0x3, !P1 ;  /* 0x000000030800780c */ /* 0x000fe40004f24070 */
[----:B0-----:R-:W-:Y:S02]  /*bbf0*/  SEL R5, RZ, 0x1, !P0 ;  /* 0x00000001ff057807 */ /* 0x001fe40004000000 */
[----:B------:R-:W-:Y:S02]  /*bc00*/  ISETP.GE.U32.AND.EX P0, PT, R17, UR5, PT, P2 ;  /* 0x0000000511007c0c */ /* 0x000fe4000bf06120 */
[----:B------:R-:W-:-:S04]  /*bc10*/  SEL R4, RZ, 0x1, !P1 ;  /* 0x00000001ff047807 */ /* 0x000fc80004800000 */
[----:B------:R-:W-:Y:S02]  /*bc20*/  LOP3.LUT R0, R4, R0, R5, 0x96, !PT ;  /* 0x0000000004007212 */ /* 0x000fe400078e9605 */
[----:B------:R-:W-:-:S05]  /*bc30*/  PRMT R4, RZ, 0x7610, R4 ;  /* 0x00007610ff047816 */ /* 0x000fca0000000004 */
[----:B------:R-:W-:Y:S05]  /*bc40*/  @P0 BRA `(.L_x_300) ;  /* 0x0000000400540947 */ /* 0x000fea0003800000 */
[----:B------:R-:W0:Y:S01]  /*bc50*/  S2R R15, SR_CTAID.X ;  /* 0x00000000000f7919 */ /* 0x000e220000002500 */
[----:B------:R-:W-:Y:S01]  /*bc60*/  ULDC.64 UR4, c[0x0][0x628] ;  /* 0x00018a0000047ab9 */ /* 0x000fe20000000a00 */
[----:B------:R-:W-:Y:S01]  /*bc70*/  ULDC UR7, c[0x0][0x630] ;  /* 0x00018c0000077ab9 */ /* 0x000fe20000000800 */
[----:B------:R-:W-:Y:S01]  /*bc80*/  ISETP.NE.U32.AND P0, PT, RZ, UR4, PT ;  /* 0x00000004ff007c0c */ /* 0x000fe2000bf05070 */
[----:B------:R-:W1:Y:S01]  /*bc90*/  S2R R20, SR_CTAID.Y ;  /* 0x0000000000147919 */ /* 0x000e620000002600 */
[----:B------:R-:W-:Y:S01]  /*bca0*/  ULDC UR8, c[0x0][0x150] ;  /* 0x0000540000087ab9 */ /* 0x000fe20000000800 */
[----:B------:R-:W-:Y:S01]  /*bcb0*/  IMAD.MOV.U32 R4, RZ, RZ, R16 ;  /* 0x000000ffff047224 */ /* 0x000fe200078e0010 */
[----:B------:R-:W-:Y:S01]  /*bcc0*/  ISETP.NE.AND.EX P0, PT, RZ, UR5, PT, P0 ;  /* 0x00000005ff007c0c */ /* 0x000fe2000bf05300 */
[----:B------:R-:W-:Y:S01]  /*bcd0*/  IMAD.MOV.U32 R5, RZ, RZ, R17 ;  /* 0x000000ffff057224 */ /* 0x000fe200078e0011 */
[----:B0-----:R-:W-:-:S11]  /*bce0*/  I2FP.F32.U32 R22, R15 ;  /* 0x0000000f00167245 */ /* 0x001fd60000201000 */
[----:B------:R-:W-:Y:S05]  /*bcf0*/  @!P0 BRA `(.L_x_301) ;  /* 0x0000000000288947 */ /* 0x000fea0003800000 */
[----:B------:R-:W-:Y:S02]  /*bd00*/  ULDC UR6, c[0x0][0x634] ;  /* 0x00018d0000067ab9 */ /* 0x000fe40000000800 */
[----:B------:R-:W-:-:S05]  /*bd10*/  IADD3 R5, P0, R16, UR6, RZ ;  /* 0x0000000610057c10 */ /* 0x000fca000ff1e0ff */
[----:B------:R-:W-:-:S04]  /*bd20*/  IMAD.X R21, RZ, RZ, R17, P0 ;  /* 0x000000ffff157224 */ /* 0x000fc800000e0611 */
[----:B------:R-:W-:-:S04]  /*bd30*/  IMAD.WIDE.U32 R6, R21, UR4, RZ ;  /* 0x0000000415067c25 */ /* 0x000fc8000f8e00ff */
[----:B------:R-:W-:-:S04]  /*bd40*/  IMAD.WIDE.U32 R6, P0, R5, UR5, R6 ;  /* 0x0000000505067c25 */ /* 0x000fc8000f800006 */
[----:B------:R-:W-:-:S04]  /*bd50*/  IMAD.WIDE.U32 R4, R5, UR4, RZ ;  /* 0x0000000405047c25 */ /* 0x000fc8000f8e00ff */
[----:B------:R-:W-:Y:S01]  /*bd60*/  IMAD.MOV.U32 R4, RZ, RZ, R7 ;  /* 0x000000ffff047224 */ /* 0x000fe200078e0007 */
[----:B------:R-:W-:Y:S01]  /*bd70*/  IADD3 RZ, P1, R5, R6, RZ ;  /* 0x0000000605ff7210 */ /* 0x000fe20007f3e0ff */
[----:B------:R-:W-:-:S04]  /*bd80*/  IMAD.X R5, RZ, RZ, RZ, P0 ;  /* 0x000000ffff057224 */ /* 0x000fc800000e06ff */
[----:B------:R-:W-:-:S08]  /*bd90*/  IMAD.WIDE.U32.X R4, R21, UR5, R4, P1 ;  /* 0x0000000515047c25 */ /* 0x000fd000088e0404 */
.L_x_301:
[--C-:B------:R-:W-:Y:S01]  /*bda0*/  SHF.R.U64 R14, R4, UR7, R5.reuse ;  /* 0x00000007040e7c19 */ /* 0x100fe20008001205 */
[----:B------:R-:W-:Y:S01]  /*bdb0*/  FMUL R22, R22, UR8 ;  /* 0x0000000816167c20 */ /* 0x000fe20008400000 */
[----:B------:R-:W-:Y:S01]  /*bdc0*/  SHF.R.U32.HI R4, RZ, UR7, R5 ;  /* 0x00000007ff047c19 */ /* 0x000fe20008011605 */
[----:B------:R-:W0:Y:S01]  /*bdd0*/  LDC R6, c[0x0][0x144] ;  /* 0x00005100ff067b82 */ /* 0x000e220000000800 */
[----:B------:R-:W-:Y:S01]  /*bde0*/  IADD3 R5, P0, RZ, -R14, RZ ;  /* 0x8000000eff057210 */ /* 0x000fe20007f1e0ff */
[----:B------:R-:W-:Y:S01]  /*bdf0*/  ULDC UR6, c[0x0][0x154] ;  /* 0x0000550000067ab9 */ /* 0x000fe20000000800 */
[----:B-1----:R-:W-:Y:S01]  /*be00*/  I2FP.F32.U32 R7, R20 ;  /* 0x0000001400077245 */ /* 0x002fe20000201000 */
[----:B------:R-:W1:Y:S01]  /*be10*/  F2I.U32.TRUNC.NTZ R22, R22 ;  /* 0x0000001600167305 */ /* 0x000e62000020f000 */
[----:B------:R-:W-:Y:S01]  /*be20*/  ULDC.64 UR4, c[0x0][0x620] ;  /* 0x0001880000047ab9 */ /* 0x000fe20000000a00 */
[----:B------:R-:W-:Y:S01]  /*be30*/  IMAD.X R4, RZ, RZ, ~R4, P0 ;  /* 0x000000ffff047224 */ /* 0x000fe200000e0e04 */
[----:B------:R-:W-:Y:S01]  /*be40*/  ISETP.NE.AND P2, PT, R2, 0x1, PT ;  /* 0x000000010200780c */ /* 0x000fe20003f45270 */
[----:B------:R-:W-:Y:S01]  /*be50*/  FMUL R23, R7, UR6 ;  /* 0x0000000607177c20 */ /* 0x000fe20008400000 */
[----:B------:R-:W2:Y:S01]  /*be60*/  LDC R25, c[0x0][0x148] ;  /* 0x00005200ff197b82 */ /* 0x000ea20000000800 */
[----:B------:R-:W-:Y:S01]  /*be70*/  IMAD R4, R4, UR4, RZ ;  /* 0x0000000404047c24 */ /* 0x000fe2000f8e02ff */
[----:B------:R-:W-:-:S02]  /*be80*/  ULDC.64 UR6, c[0x0][0x640] ;  /* 0x0001900000067ab9 */ /* 0x000fc40000000a00 */
[----:B------:R-:W-:Y:S01]  /*be90*/  ISETP.NE.U32.AND P0, PT, RZ, UR6, PT ;  /* 0x00000006ff007c0c */ /* 0x000fe2000bf05070 */
[----:B------:R-:W3:Y:S01]  /*bea0*/  F2I.U32.TRUNC.NTZ R23, R23 ;  /* 0x0000001700177305 */ /* 0x000ee2000020f000 */
[C---:B------:R-:W-:Y:S02]  /*beb0*/  IMAD R7, R5.reuse, UR5, R4 ;  /* 0x0000000505077c24 */ /* 0x040fe4000f8e0204 */
[----:B------:R-:W-:Y:S01]  /*bec0*/  IMAD.WIDE.U32 R4, R5, UR4, R16 ;  /* 0x0000000405047c25 */ /* 0x000fe2000f8e0010 */
[----:B------:R-:W-:Y:S01]  /*bed0*/  ULDC UR4, c[0x0][0x618] ;  /* 0x0001860000047ab9 */ /* 0x000fe20000000800 */
[----:B------:R-:W-:Y:S02]  /*bee0*/  ISETP.NE.AND.EX P0, PT, RZ, UR7, PT, P0 ;  /* 0x00000007ff007c0c */ /* 0x000fe4000bf05300 */
[----:B-1----:R-:W-:Y:S01]  /*bef0*/  IMAD.MOV R22, RZ, RZ, -R22 ;  /* 0x000000ffff167224 */ /* 0x002fe200078e0a16 */
[----:B------:R-:W-:-:S03]  /*bf00*/  IADD3 R5, R5, R7, RZ ;  /* 0x0000000705057210 */ /* 0x000fc60007ffe0ff */
[----:B0-----:R-:W-:Y:S01]  /*bf10*/  IMAD R15, R6, R22, R15 ;  /* 0x00000016060f7224 */ /* 0x001fe200078e020f */
[--C-:B------:R-:W-:Y:S02]  /*bf20*/  SHF.R.U64 R21, R4, UR4, R5.reuse ;  /* 0x0000000404157c19 */ /* 0x100fe40008001205 */
[----:B------:R-:W-:Y:S01]  /*bf30*/  SHF.R.U32.HI R4, RZ, UR4, R5 ;  /* 0x00000004ff047c19 */ /* 0x000fe20008011605 */
[----:B------:R-:W-:Y:S01]  /*bf40*/  ULDC UR4, c[0x0][0x608] ;  /* 0x0001820000047ab9 */ /* 0x000fe20000000800 */
[----:B---3--:R-:W-:Y:S02]  /*bf50*/  IMAD.MOV R6, RZ, RZ, -R23 ;  /* 0x000000ffff067224 */ /* 0x008fe400078e0a17 */
[--C-:B------:R-:W-:Y:S02]  /*bf60*/  SHF.R.U64 R22, R21, UR4, R4.reuse ;  /* 0x0000000415167c19 */ /* 0x100fe40008001204 */
[----:B------:R-:W-:Y:S01]  /*bf70*/  SHF.R.U32.HI R5, RZ, UR4, R4 ;  /* 0x00000004ff057c19 */ /* 0x000fe20008011604 */
[----:B------:R-:W-:Y:S01]  /*bf80*/  ULDC UR4, c[0x0][0x658] ;  /* 0x0001960000047ab9 */ /* 0x000fe20000000800 */
[----:B--2---:R-:W-:-:S02]  /*bf90*/  @P2 IMAD R15, R25, R6, R20 ;  /* 0x00000006190f2224 */ /* 0x004fc400078e0214 */
[--C-:B------:R-:W-:Y:S02]  /*bfa0*/  SHF.R.U64 R20, R22, UR4, R5.reuse ;  /* 0x0000000416147c19 */ /* 0x100fe40008001205 */
[----:B------:R-:W-:-:S03]  /*bfb0*/  SHF.R.U32.HI R23, RZ, UR4, R5 ;  /* 0x00000004ff177c19 */ /* 0x000fc60008011605 */
[----:B------:R-:W-:Y:S02]  /*bfc0*/  IMAD.MOV.U32 R6, RZ, RZ, R20 ;  /* 0x000000ffff067224 */ /* 0x000fe400078e0014 */
[----:B------:R-:W-:Y:S01]  /*bfd0*/  IMAD.MOV.U32 R5, RZ, RZ, R23 ;  /* 0x000000ffff057224 */ /* 0x000fe200078e0017 */
[----:B------:R-:W-:Y:S06]  /*bfe0*/  @!P0 BRA `(.L_x_302) ;  /* 0x00000000002c8947 */ /* 0x000fec0003800000 */
        /* <DEDUP_REMOVED lines=9> */
[----:B------:R-:W-:-:S04]  /*c080*/  IMAD.WIDE.U32.X R4, R23, UR7, R4, P1 ;  /* 0x0000000717047c25 */ /* 0x000fc800088e0404 */
[----:B------:R-:W-:-:S07]  /*c090*/  IMAD.MOV.U32 R6, RZ, RZ, R4 ;  /* 0x000000ffff067224 */ /* 0x000fce00078e0004 */
.L_x_302:
[----:B------:R-:W-:Y:S01]  /*c0a0*/  ULDC UR4, c[0x0][0x648] ;  /* 0x0001920000047ab9 */ /* 0x000fe20000000800 */
[----:B------:R-:W-:Y:S01]  /*c0b0*/  LOP3.LUT R4, R22, UR17, RZ, 0xc0, !PT ;  /* 0x0000001116047c12 */ /* 0x000fe2000f8ec0ff */
[----:B------:R-:W-:Y:S01]  /*c0c0*/  ULDC UR5, c[0x0][0x610] ;  /* 0x0001840000057ab9 */ /* 0x000fe20000000800 */
[----:B------:R-:W-:Y:S01]  /*c0d0*/  SHF.R.U64 R5, R6, UR4, R5 ;  /* 0x0000000406057c19 */ /* 0x000fe20008001205 */
[----:B------:R-:W-:Y:S01]  /*c0e0*/  ULDC UR4, c[0x0][0x638] ;  /* 0x00018e0000047ab9 */ /* 0x000fe20000000800 */
[----:B------:R-:W-:Y:S01]  /*c0f0*/  LOP3.LUT R21, R21, UR16, RZ, 0xc0, !PT ;  /* 0x0000001015157c12 */ /* 0x000fe2000f8ec0ff */
[----:B------:R-:W-:Y:S02]  /*c100*/  IMAD.MOV.U32 R6, RZ, RZ, R14 ;  /* 0x000000ffff067224 */ /* 0x000fe400078e000e */
[----:B------:R-:W-:Y:S02]  /*c110*/  IMAD.MOV R7, RZ, RZ, -R5 ;  /* 0x000000ffff077224 */ /* 0x000fe400078e0a05 */
[----:B------:R-:W-:-:S02]  /*c120*/  IMAD R4, R5, UR18, R4 ;  /* 0x0000001205047c24 */ /* 0x000fc4000f8e0204 */
[----:B------:R-:W-:Y:S01]  /*c130*/  IMAD R20, R7, UR4, R20 ;  /* 0x0000000407147c24 */ /* 0x000fe2000f8e0214 */
[----:B------:R-:W-:Y:S01]  /*c140*/  ULDC UR4, c[0x0][0x600] ;  /* 0x0001800000047ab9 */ /* 0x000fe20000000800 */
[----:B------:R-:W-:Y:S02]  /*c150*/  IMAD R15, R4, UR5, R15 ;  /* 0x00000005040f7c24 */ /* 0x000fe4000f8e020f */
[----:B------:R-:W-:Y:S02]  /*c160*/  IMAD R20, R20, UR4, R21 ;  /* 0x0000000414147c24 */ /* 0x000fe4000f8e0215 */
[----:B------:R-:W-:-:S03]  /*c170*/  IMAD.MOV.U32 R4, RZ, RZ, 0x1 ;  /* 0x00000001ff047424 */ /* 0x000fc600078e00ff */
[----:B------:R-:W-:Y:S02]  /*c180*/  SEL R21, R20, R15, !P2 ;  /* 0x0000000f14157207 */ /* 0x000fe40005000000 */
[----:B------:R-:W-:-:S07]  /*c190*/  SEL R20, R15, R20, !P2 ;  /* 0x000000140f147207 */ /* 0x000fce0005000000 */
.L_x_300:
[----:B------:R-:W-:Y:S05]  /*c1a0*/  BSYNC B1 ;  /* 0x0000000000017941 */ /* 0x000fea0003800000 */
.L_x_299:
[----:B------:R-:W-:-:S13]  /*c1b0*/  LOP3.LUT P0, RZ, R4, 0xff, RZ, 0xc0, !PT ;  /* 0x000000ff04ff7812 */ /* 0x000fda000780c0ff */
[----:B------:R-:W-:Y:S05]  /*c1c0*/  @P0 BRA `(.L_x_303) ;  /* 0xfffffff4003c0947 */ /* 0x000fea000383ffff */
[----:B------:R-:W-:Y:S05]  /*c1d0*/  BSYNC B0 ;  /* 0x0000000000007941 */ /* 0x000fea0003800000 */
.L_x_292:
[----:B------:R-:W-:-:S03]  /*c1e0*/  UMOV UR4, 0xffffffff ;  /* 0xffffffff00047882 */ /* 0x000fc60000000000 */
[----:B------:R-:W-:Y:S05]  /*c1f0*/  BRA.DIV UR4, `(.L_x_304) ;  /* 0x0000000604147947 */ /* 0x000fea000b800000 */
[----:B------:R-:W-:-:S13]  /*c200*/  ELECT P6, URZ, PT ;  /* 0x00000000003f782f */ /* 0x000fda00038c0000 */
.L_x_318:
[----:B------:R-:W-:Y:S04]  /*c210*/  BSSY B0, `(.L_x_305) ;  /* 0x000002b000007945 */ /* 0x000fe80003800000 */
[----:B------:R-:W-:Y:S05]  /*c220*/  @!P6 BRA `(.L_x_306) ;  /* 0x0000000000a4e947 */ /* 0x000fea0003800000 */
[----:B------:R-:W-:-:S04]  /*c230*/  LOP3.LUT R19, R19, 0x2, RZ, 0xfc, !PT ;  /* 0x0000000213137812 */ /* 0x000fc800078efcff */
[----:B------:R-:W-:-:S13]  /*c240*/  ISETP.NE.AND P0, PT, R19, 0x3, PT ;  /* 0x000000031300780c */ /* 0x000fda0003f05270 */
[----:B------:R-:W-:Y:S05]  /*c250*/  @!P0 BRA `(.L_x_307) ;  /* 0x0000000000048947 */ /* 0x000fea0003800000 */
[----:B------:R-:W-:Y:S01]  /*c260*/  BPT.TRAP 0x1 ;  /* 0x000000040000795c */ /* 0x000fe20000300000 */
.L_x_307:
[----:B------:R-:W0:Y:S01]  /*c270*/  S2R R5, SR_CgaCtaId ;  /* 0x0000000000057919 */ /* 0x000e220000008800 */
[----:B------:R-:W-:Y:S02]  /*c280*/  MOV R2, 0x400 ;  /* 0x0000040000027802 */ /* 0x000fe40000000f00 */
[----:B------:R-:W-:Y:S02]  /*c290*/  SHF.L.U32 R4, R0, 0x1f, RZ ;  /* 0x0000001f00047819 */ /* 0x000fe400000006ff */
[----:B0-----:R-:W-:-:S04]  /*c2a0*/  LEA R2, R5, R2, 0x18 ;  /* 0x0000000205027211 */ /* 0x001fc800078ec0ff */
[----:B------:R-:W-:-:S05]  /*c2b0*/  IADD3 R2, R2, 0x20, RZ ;  /* 0x0000002002027810 */ /* 0x000fca0007ffe0ff */
[C---:B------:R-:W-:Y:S02]  /*c2c0*/  IMAD R7, R3.reuse, 0x8, R2 ;  /* 0x0000000803077824 */ /* 0x040fe400078e0202 */
[----:B------:R-:W-:Y:S02]  /*c2d0*/  VIADD R3, R3, 0x1 ;  /* 0x0000000103037836 */ /* 0x000fe40000000000 */
[----:B------:R-:W0:Y:S03]  /*c2e0*/  SYNCS.PHASECHK.TRANS64.TRYWAIT P0, [R7+URZ], R4 ;  /* 0x00000004070075a7 */ /* 0x000e26000800017f */
[----:B------:R-:W-:-:S04]  /*c2f0*/  ISETP.NE.AND P1, PT, R3, 0x4, PT ;  /* 0x000000040300780c */ /* 0x000fc80003f25270 */
[----:B------:R-:W-:Y:S02]  /*c300*/  SEL R5, RZ, 0x1, P1 ;  /* 0x00000001ff057807 */ /* 0x000fe40000800000 */
[----:B------:R-:W-:Y:S02]  /*c310*/  SEL R3, R3, RZ, P1 ;  /* 0x000000ff03037207 */ /* 0x000fe40000800000 */
[----:B------:R-:W-:-:S03]  /*c320*/  LOP3.LUT R6, R0, R5, RZ, 0x3c, !PT ;  /* 0x0000000500067212 */ /* 0x000fc600078e3cff */
[----:B------:R-:W-:Y:S01]  /*c330*/  IMAD R8, R3, 0x8, R2 ;  /* 0x0000000803087824 */ /* 0x000fe200078e0202 */
[----:B------:R-:W-:Y:S01]  /*c340*/  SHF.L.U32 R5, R6, 0x1f, RZ ;  /* 0x0000001f06057819 */ /* 0x000fe200000006ff */
[----:B0-----:R-:W-:Y:S06]  /*c350*/  @!P0 BRA `(.L_x_308) ;  /* 0x0000000000dc8947 */ /* 0x001fec0003800000 */
.L_x_319:
[----:B------:R-:W1:Y:S01]  /*c360*/  SYNCS.PHASECHK.TRANS64.TRYWAIT P0, [R8+URZ], R5 ;  /* 0x00000005080075a7 */ /* 0x000e62000800017f */
[----:B------:R-:W-:-:S05]  /*c370*/  VIADD R0, R3, 0x1 ;  /* 0x0000000103007836 */ /* 0x000fca0000000000 */
[----:B------:R-:W-:-:S04]  /*c380*/  ISETP.NE.AND P1, PT, R0, 0x4, PT ;  /* 0x000000040000780c */ /* 0x000fc80003f25270 */
[----:B------:R-:W-:Y:S02]  /*c390*/  SEL R3, RZ, 0x1, P1 ;  /* 0x00000001ff037807 */ /* 0x000fe40000800000 */
[----:B0-----:R-:W-:Y:S02]  /*c3a0*/  SEL R7, R0, RZ, P1 ;  /* 0x000000ff00077207 */ /* 0x001fe40000800000 */
[----:B------:R-:W-:-:S03]  /*c3b0*/  LOP3.LUT R9, R6, R3, RZ, 0x3c, !PT ;  /* 0x0000000306097212 */ /* 0x000fc600078e3cff */
[----:B------:R-:W-:Y:S01]  /*c3c0*/  IMAD R11, R7, 0x8, R2 ;  /* 0x00000008070b7824 */ /* 0x000fe200078e0202 */
[----:B------:R-:W-:Y:S01]  /*c3d0*/  SHF.L.U32 R6, R9, 0x1f, RZ ;  /* 0x0000001f09067819 */ /* 0x000fe200000006ff */
[----:B-1----:R-:W-:Y:S06]  /*c3e0*/  @!P0 BRA `(.L_x_309) ;  /* 0x0000000000cc8947 */ /* 0x002fec0003800000 */
.L_x_320:
[----:B------:R-:W1:Y:S01]  /*c3f0*/  SYNCS.PHASECHK.TRANS64.TRYWAIT P0, [R11+URZ], R6 ;  /* 0x000000060b0075a7 */ /* 0x000e62000800017f */
[----:B------:R-:W-:-:S05]  /*c400*/  VIADD R0, R7, 0x1 ;  /* 0x0000000107007836 */ /* 0x000fca0000000000 */
[----:B------:R-:W-:-:S04]  /*c410*/  ISETP.NE.AND P1, PT, R0, 0x4, PT ;  /* 0x000000040000780c */ /* 0x000fc80003f25270 */
[----:B------:R-:W-:Y:S02]  /*c420*/  SEL R4, RZ, 0x1, P1 ;  /* 0x00000001ff047807 */ /* 0x000fe40000800000 */
[----:B------:R-:W-:Y:S02]  /*c430*/  SEL R3, R0, RZ, P1 ;  /* 0x000000ff00037207 */ /* 0x000fe40000800000 */
[----:B------:R-:W-:Y:S01]  /*c440*/  LOP3.LUT R0, R9, R4, RZ, 0x3c, !PT ;  /* 0x0000000409007212 */ /* 0x000fe200078e3cff */
[----:B-1----:R-:W-:Y:S06]  /*c450*/  @!P0 BRA `(.L_x_310) ;  /* 0x0000000000c48947 */ /* 0x002fec0003800000 */
.L_x_321:
[----:B------:R-:W-:Y:S01]  /*c460*/  IMAD R3, R3, 0x8, R2 ;  /* 0x0000000803037824 */ /* 0x000fe200078e0202 */
[----:B------:R-:W-:-:S07]  /*c470*/  SHF.L.U32 R0, R0, 0x1f, RZ ;  /* 0x0000001f00007819 */ /* 0x000fce00000006ff */
.L_x_311:
[----:B--2---:R2:W3:Y:S02]  /*c480*/  SYNCS.PHASECHK.TRANS64.TRYWAIT P0, [R3+URZ], R0 ;  /* 0x00000000030075a7 */ /* 0x0044e4000800017f */
[----:B---3--:R-:W-:Y:S05]  /*c490*/  @!P0 NANOSLEEP.SYNCS 0x989680 ;  /* 0x009896800000895d */ /* 0x008fea0003900000 */
[----:B------:R-:W3:Y:S02]  /*c4a0*/  @!P0 SYNCS.PHASECHK.TRANS64 P0, [R3+URZ], R0 ;  /* 0x00000000030085a7 */ /* 0x000ee4000800007f */
[----:B---3--:R-:W-:Y:S05]  /*c4b0*/  @!P0 BRA `(.L_x_311) ;  /* 0xfffffffc00f08947 */ /* 0x008fea000383ffff */
.L_x_306:
[----:B------:R-:W-:Y:S05]  /*c4c0*/  BSYNC B0 ;  /* 0x0000000000007941 */ /* 0x000fea0003800000 */
.L_x_305:
[----:B------:R-:W-:Y:S05]  /*c4d0*/  EXIT ;  /* 0x000000000000794d */ /* 0x000fea0003800000 */
.L_x_21:
[----:B----4-:R4:W0:Y:S02]  /*c4e0*/  SYNCS.PHASECHK.TRANS64.TRYWAIT P1, [R3+URZ], R0 ;  /* 0x00000000030075a7 */ /* 0x010824000802017f */
[----:B0-----:R-:W-:Y:S05]  /*c4f0*/  @!P1 NANOSLEEP.SYNCS 0x989680 ;  /* 0x009896800000995d */ /* 0x001fea0003900000 */
[----:B------:R-:W0:Y:S02]  /*c500*/  @!P1 SYNCS.PHASECHK.TRANS64 P1, [R3+URZ], R0 ;  /* 0x00000000030095a7 */ /* 0x000e24000802007f */
[----:B0-----:R-:W-:Y:S05]  /*c510*/  @!P1 BRA `(.L_x_21) ;  /* 0xfffffffc00f09947 */ /* 0x001fea000383ffff */
[----:B------:R-:W-:Y:S05]  /*c520*/  BRA `(.L_x_20) ;  /* 0xffffff4c00fc7947 */ /* 0x000fea000383ffff */
.L_x_26:
[----:B-1----:R1:W3:Y:S02]  /*c530*/  SYNCS.PHASECHK.TRANS64.TRYWAIT P1, [R5+URZ], R4 ;  /* 0x00000004050075a7 */ /* 0x0022e4000802017f */
[----:B---3--:R-:W-:Y:S05]  /*c540*/  @!P1 NANOSLEEP.SYNCS 0x989680 ;  /* 0x009896800000995d */ /* 0x008fea0003900000 */
[----:B------:R-:W3:Y:S02]  /*c550*/  @!P1 SYNCS.PHASECHK.TRANS64 P1, [R5+URZ], R4 ;  /* 0x00000004050095a7 */ /* 0x000ee4000802007f */
[----:B---3--:R-:W-:Y:S05]  /*c560*/  @!P1 BRA `(.L_x_26) ;  /* 0xfffffffc00f09947 */ /* 0x008fea000383ffff */
[----:B------:R-:W-:Y:S05]  /*c570*/  BRA `(.L_x_25) ;  /* 0xffffff54003c7947 */ /* 0x000fea000383ffff */
.L_x_293:
[----:B------:R-:W-:Y:S01]  /*c580*/  BSSY B1, `(.L_x_312) ;  /* 0x0000006000017945 */ /* 0x000fe20003800000 */
[----:B------:R-:W-:-:S07]  /*c590*/  IMAD.MOV.U32 R15, RZ, RZ, -0x1 ;  /* 0xffffffffff0f7424 */ /* 0x000fce00078e00ff */
[----:B------:R-:W-:Y:S05]  /*c5a0*/  WARPSYNC.COLLECTIVE R15, `(.L_x_313) ;  /* 0x000000000f0c7348 */ /* 0x000fea0003c00000 */
[----:B------:R-:W-:Y:S02]  /*c5b0*/  ELECT P6, UR62, PT ;  /* 0x00000000003e782f */ /* 0x000fe400038c0000 */
[----:B------:R-:W-:Y:S01]  /*c5c0*/  MOV R14, UR62 ;  /* 0x0000003e000e7c02 */ /* 0x000fe20008000f00 */
[----:B------:R-:W-:Y:S10]  /*c5d0*/  ENDCOLLECTIVE ;  /* 0x000000000000791b */ /* 0x000ff40003800000 */
.L_x_313:
[----:B------:R-:W-:Y:S05]  /*c5e0*/  BSYNC B1 ;  /* 0x0000000000017941 */ /* 0x000fea0003800000 */
.L_x_312:
[----:B------:R-:W-:Y:S05]  /*c5f0*/  BRA `(.L_x_314) ;  /* 0xfffffff0003c7947 */ /* 0x000fea000383ffff */
.L_x_296:
[----:B0-----:R0:W1:Y:S02]  /*c600*/  SYNCS.PHASECHK.TRANS64.TRYWAIT P0, [R20+URZ+0x20], R7 ;  /* 0x00002007140075a7 */ /* 0x001064000800017f */
[----:B-1----:R-:W-:Y:S05]  /*c610*/  @!P0 NANOSLEEP.SYNCS 0x989680 ;  /* 0x009896800000895d */ /* 0x002fea0003900000 */
[----:B------:R-:W1:Y:S02]  /*c620*/  @!P0 SYNCS.PHASECHK.TRANS64 P0, [R20+URZ+0x20], R7 ;  /* 0x00002007140085a7 */ /* 0x000e64000800007f */
[----:B-1----:R-:W-:Y:S05]  /*c630*/  @!P0 BRA `(.L_x_296) ;  /* 0xfffffffc00f08947 */ /* 0x002fea000383ffff */
[----:B------:R-:W-:Y:S05]  /*c640*/  BRA `(.L_x_315) ;  /* 0xfffffff000747947 */ /* 0x000fea000383ffff */
.L_x_304:
[----:B------:R-:W-:Y:S01]  /*c650*/  BSSY B0, `(.L_x_316) ;  /* 0x0000006000007945 */ /* 0x000fe20003800000 */
[----:B------:R-:W-:-:S07]  /*c660*/  IMAD.MOV.U32 R15, RZ, RZ, -0x1 ;  /* 0xffffffffff0f7424 */ /* 0x000fce00078e00ff */
[----:B------:R-:W-:Y:S05]  /*c670*/  WARPSYNC.COLLECTIVE R15, `(.L_x_317) ;  /* 0x000000000f0c7348 */ /* 0x000fea0003c00000 */
[----:B------:R-:W-:Y:S02]  /*c680*/  ELECT P6, UR62, PT ;  /* 0x00000000003e782f */ /* 0x000fe400038c0000 */
[----:B------:R-:W-:Y:S01]  /*c690*/  MOV R14, UR62 ;  /* 0x0000003e000e7c02 */ /* 0x000fe20008000f00 */
[----:B------:R-:W-:Y:S10]  /*c6a0*/  ENDCOLLECTIVE ;  /* 0x000000000000791b */ /* 0x000ff40003800000 */
.L_x_317:
[----:B------:R-:W-:Y:S05]  /*c6b0*/  BSYNC B0 ;  /* 0x0000000000007941 */ /* 0x000fea0003800000 */
.L_x_316:
[----:B------:R-:W-:Y:S05]  /*c6c0*/  BRA `(.L_x_318) ;  /* 0xfffffff800d07947 */ /* 0x000fea000383ffff */
.L_x_308:
[----:B0-----:R0:W1:Y:S02]  /*c6d0*/  SYNCS.PHASECHK.TRANS64.TRYWAIT P0, [R7+URZ], R4 ;  /* 0x00000004070075a7 */ /* 0x001064000800017f */
[----:B-1----:R-:W-:Y:S05]  /*c6e0*/  @!P0 NANOSLEEP.SYNCS 0x989680 ;  /* 0x009896800000895d */ /* 0x002fea0003900000 */
[----:B------:R-:W1:Y:S02]  /*c6f0*/  @!P0 SYNCS.PHASECHK.TRANS64 P0, [R7+URZ], R4 ;  /* 0x00000004070085a7 */ /* 0x000e64000800007f */
[----:B-1----:R-:W-:Y:S05]  /*c700*/  @!P0 BRA `(.L_x_308) ;  /* 0xfffffffc00f08947 */ /* 0x002fea000383ffff */
[----:B------:R-:W-:Y:S05]  /*c710*/  BRA `(.L_x_319) ;  /* 0xfffffffc00107947 */ /* 0x000fea000383ffff */
.L_x_309:
[----:B0-----:R0:W1:Y:S02]  /*c720*/  SYNCS.PHASECHK.TRANS64.TRYWAIT P0, [R8+URZ], R5 ;  /* 0x00000005080075a7 */ /* 0x001064000800017f */
[----:B-1----:R-:W-:Y:S05]  /*c730*/  @!P0 NANOSLEEP.SYNCS 0x989680 ;  /* 0x009896800000895d */ /* 0x002fea0003900000 */
[----:B------:R-:W1:Y:S02]  /*c740*/  @!P0 SYNCS.PHASECHK.TRANS64 P0, [R8+URZ], R5 ;  /* 0x00000005080085a7 */ /* 0x000e64000800007f */
[----:B-1----:R-:W-:Y:S05]  /*c750*/  @!P0 BRA `(.L_x_309) ;  /* 0xfffffffc00f08947 */ /* 0x002fea000383ffff */
[----:B------:R-:W-:Y:S05]  /*c760*/  BRA `(.L_x_320) ;  /* 0xfffffffc00207947 */ /* 0x000fea000383ffff */
.L_x_310:
[----:B-1----:R1:W2:Y:S02]  /*c770*/  SYNCS.PHASECHK.TRANS64.TRYWAIT P0, [R11+URZ], R6 ;  /* 0x000000060b0075a7 */ /* 0x0022a4000800017f */
[----:B--2---:R-:W-:Y:S05]  /*c780*/  @!P0 NANOSLEEP.SYNCS 0x989680 ;  /* 0x009896800000895d */ /* 0x004fea0003900000 */
[----:B------:R-:W2:Y:S02]  /*c790*/  @!P0 SYNCS.PHASECHK.TRANS64 P0, [R11+URZ], R6 ;  /* 0x000000060b0085a7 */ /* 0x000ea4000800007f */
[----:B--2---:R-:W-:Y:S05]  /*c7a0*/  @!P0 BRA `(.L_x_310) ;  /* 0xfffffffc00f08947 */ /* 0x004fea000383ffff */
[----:B------:R-:W-:Y:S05]  /*c7b0*/  BRA `(.L_x_321) ;  /* 0xfffffffc00287947 */ /* 0x000fea000383ffff */
.L_x_322:
[----:B------:R-:W-:-:S00]  /*c7c0*/  BRA `(.L_x_322) ;  /* 0xfffffffc00fc7947 */ /* 0x000fc0000383ffff */
[----:B------:R-:W-:-:S00]  /*c7d0*/  NOP ;  /* 0x0000000000007918 */ /* 0x000fc00000000000 */
        /* <DEDUP_REMOVED lines=10> */
.L_x_323:


//--------------------- .nv.global.init           --------------------------
	.section	.nv.global.init,"aw",@progbits
.nv.global.init:
	.type		$str$22,@object
	.size		$str$22,($str$23 - $str$22)
$str$22:
        /*0000*/ 	.byte	0x6b, 0x5f, 0x74, 0x69, 0x6c, 0x65, 0x5f, 0x63, 0x6f, 0x75, 0x6e, 0x74, 0x20, 0x3e, 0x3d, 0x20
        /*0010*/ 	.byte	0x31, 0x00
	.type		$str$23,@object
	.size		$str$23,(__unnamed_1 - $str$23)
$str$23:
        /*0012*/ 	.byte	0x2f, 0x74, 0x6d, 0x70, 0x2f, 0x63, 0x75, 0x74, 0x6c, 0x61, 0x73, 0x73, 0x5f, 0x73, 0x77, 0x65
        /*0022*/ 	.byte	0x65, 0x70, 0x5f, 0x73, 0x72, 0x63, 0x2f, 0x69, 0x6e, 0x63, 0x6c, 0x75, 0x64, 0x65, 0x2f, 0x63
        /*0032*/ 	.byte	0x75, 0x74, 0x6c, 0x61, 0x73, 0x73, 0x2f, 0x67, 0x65, 0x6d, 0x6d, 0x2f, 0x63, 0x6f, 0x6c, 0x6c
        /*0042*/ 	.byte	0x65, 0x63, 0x74, 0x69, 0x76, 0x65, 0x2f, 0x73, 0x6d, 0x39, 0x30, 0x5f, 0x6d, 0x6d, 0x61, 0x5f
        /*0052*/ 	.byte	0x74, 0x6d, 0x61, 0x5f, 0x67, 0x6d, 0x6d, 0x61, 0x5f, 0x73, 0x73, 0x5f, 0x77, 0x61, 0x72, 0x70
        /*0062*/ 	.byte	0x73, 0x70, 0x65, 0x63, 0x69, 0x61, 0x6c, 0x69, 0x7a, 0x65, 0x64, 0x2e, 0x68, 0x70, 0x70, 0x00
	.type		__unnamed_1,@object
	.size		__unnamed_1,(.L_0 - __unnamed_1)
__unnamed_1:
        /*0072*/ 	.byte	0x76, 0x6f, 0x69, 0x64, 0x20, 0x63, 0x75, 0x74, 0x6c, 0x61, 0x73, 0x73, 0x3a, 0x3a, 0x67, 0x65
        /* <DEDUP_REMOVED lines=181> */
        /*0bd2*/ 	.byte	0x00
.L_0:


//--------------------- .nv.shared._ZN7cutlass13device_kernelINS_4gemm6kernel13GemmUniversalIN4cute5tupleIJiiiiEEENS1_10collective13CollectiveMmaINS1_34MainloopSm90TmaGmmaWarpSpecializedILi4ENS5_IJNS4_1CILi2EEENSA_ILi1EEESC_EEENS1_35KernelTmaWarpSpecializedCooperativeEEENS5_IJNSA_ILi256EEENSA_ILi128EEENSA_ILi64EEEEEENS_10bfloat16_tENS5_IJlSC_lEEESK_SL_NS4_8TiledMMAINS4_8MMA_AtomIJNS4_4SM904GMMA28MMA_64x128x16_F32BF16BF16_SSILNSP_5MajorE0ELSR_0ELNSP_7ScaleInE1ELSS_1EEEEEENS4_6LayoutISD_NS5_IJSC_NSA_ILi0EEESW_EEEEENS5_IJNS4_10UnderscoreESZ_SZ_EEEEENS4_13SM90_TMA_LOADENS4_14ComposedLayoutINS4_7SwizzleILi3ELi4ELi3EEENS4_18smem_ptr_flag_bitsILi16EEENSV_INS5_IJNSA_ILi8EEESI_EEENS5_IJSI_SC_EEEEEEEvNS4_8identityENS4_23SM90_TMA_LOAD_MULTICASTES1C_vS1D_EENS_8epilogue10collective6detail29Sm90TmaWarpSpecializedAdapterINS1H_15DefaultEpilogueISK_SL_SL_NS1G_6thread17LinearCombinationISK_Li1EffLNS1L_9ScaleType4KindE0ELNS_15FloatRoundStyleE2ESK_EENS1_15EpilogueDefaultEEEEEvvEEEEvNT_6ParamsE --------------------------
	.section	.nv.shared._ZN7cutlass13device_kernelINS_4gemm6kernel13GemmUniversalIN4cute5tupleIJiiiiEEENS1_10collective13CollectiveMmaINS1_34MainloopSm90TmaGmmaWarpSpecializedILi4ENS5_IJNS4_1CILi2EEENSA_ILi1EEESC_EEENS1_35KernelTmaWarpSpecializedCooperativeEEENS5_IJNSA_ILi256EEENSA_ILi128EEENSA_ILi64EEEEEENS_10bfloat16_tENS5_IJlSC_lEEESK_SL_NS4_8TiledMMAINS4_8MMA_AtomIJNS4_4SM904GMMA28MMA_64x128x16_F32BF16BF16_SSILNSP_5MajorE0ELSR_0ELNSP_7ScaleInE1ELSS_1EEEEEENS4_6LayoutISD_NS5_IJSC_NSA_ILi0EEESW_EEEEENS5_IJNS4_10UnderscoreESZ_SZ_EEEEENS4_13SM90_TMA_LOADENS4_14ComposedLayoutINS4_7SwizzleILi3ELi4ELi3EEENS4_18smem_ptr_flag_bitsILi16EEENSV_INS5_IJNSA_ILi8EEESI_EEENS5_IJSI_SC_EEEEEEEvNS4_8identityENS4_23SM90_TMA_LOAD_MULTICASTES1C_vS1D_EENS_8epilogue10collective6detail29Sm90TmaWarpSpecializedAdapterINS1H_15DefaultEpilogueISK_SL_SL_NS1G_6thread17LinearCombinationISK_Li1EffLNS1L_9ScaleType4KindE0ELNS_15FloatRoundStyleE2ESK_EENS1_15EpilogueDefaultEEEEEvvEEEEvNT_6ParamsE,"aw",@nobits
	.sectionflags	@""
	.align	16
	.zero		1024


//--------------------- .nv.shared.reserved.0     --------------------------
	.section	.nv.shared.reserved.0,"aw",@nobits
	.weak		__nv_reservedSMEM_offset_0_alias
	.size		__nv_reservedSMEM_offset_0_alias, 0, 0
	.other		__nv_reservedSMEM_offset_0_alias,@"STO_CUDA_RESERVED_SHARED STV_DEFAULT"
__nv_reservedSMEM_offset_0_alias:
	.zero		0


//--------------------- .nv.global                --------------------------
	.section	.nv.global,"aw",@nobits
.nv.global:
	.type		_ZN39_INTERNAL_ad3adcd0_4_k_cu_4759aff6_38854cute1_E,@object
	.size		_ZN39_INTERNAL_ad3adcd0_4_k_cu_4759aff6_38854cute1_E,(_ZN39_INTERNAL_ad3adcd0_4_k_cu_4759aff6_38854cuda3std3__45__cpo6cbeginE - _ZN39_INTERNAL_ad3adcd0_4_k_cu_4759aff6_38854cute1_E)
_ZN39_INTERNAL_ad3adcd0_4_k_cu_4759aff6_38854cute1_E:
	.zero		1
	.type		_ZN39_INTERNAL_ad3adcd0_4_k_cu_4759aff6_38854cuda3std3__45__cpo6cbeginE,@object
	.size		_ZN39_INTERNAL_ad3adcd0_4_k_cu_4759aff6_38854cuda3std3__45__cpo6cbeginE,(_ZN39_INTERNAL_ad3adcd0_4_k_cu_4759aff6_38854cuda3std3__48in_placeE - _ZN39_INTERNAL_ad3adcd0_4_k_cu_4759aff6_38854cuda3std3__45__cpo6cbeginE)
_ZN39_INTERNAL_ad3adcd0_4_k_cu_4759aff6_38854cuda3std3__45__cpo6cbeginE:
	.zero		1
	.type		_ZN39_INTERNAL_ad3adcd0_4_k_cu_4759aff6_38854cuda3std3__48in_placeE,@object
	.size		_ZN39_INTERNAL_ad3adcd0_4_k_cu_4759aff6_38854cuda3std3__48in_placeE,(_ZN39_INTERNAL_ad3adcd0_4_k_cu_4759aff6_38854cuda3std6ranges3__45__cpo9iter_moveE - _ZN39_INTERNAL_ad3adcd0_4_k_cu_4759aff6_38854cuda3std3__48in_placeE)
_ZN39_INTERNAL_ad3adcd0_4_k_cu_4759aff6_38854cuda3std3__48in_placeE:
	.zero		1
	.type		_ZN39_INTERNAL_ad3adcd0_4_k_cu_4759aff6_38854cuda3std6ranges3__45__cpo9iter_moveE,@object
	.size		_ZN39_INTERNAL_ad3adcd0_4_k_cu_4759aff6_38854cuda3std6ranges3__45__cpo9iter_moveE,(_ZN39_INTERNAL_ad3adcd0_4_k_cu_4759aff6_38854cuda3std3__45__cpo5beginE - _ZN39_INTERNAL_ad3adcd0_4_k_cu_4759aff6_38854cuda3std6ranges3__45__cpo9iter_moveE)
_ZN39_INTERNAL_ad3adcd0_4_k_cu_4759aff6_38854cuda3std6ranges3__45__cpo9iter_moveE:
	.zero		1
	.type		_ZN39_INTERNAL_ad3adcd0_4_k_cu_4759aff6_38854cuda3std3__45__cpo5beginE,@object
	.size		_ZN39_INTERNAL_ad3adcd0_4_k_cu_4759aff6_38854cuda3std3__45__cpo5beginE,(_ZN39_INTERNAL_ad3adcd0_4_k_cu_4759aff6_38854cuda3std3__441_GLOBAL__N__ad3adcd0_4_k_cu_4759aff6_38856ignoreE - _ZN39_INTERNAL_ad3adcd0_4_k_cu_4759aff6_38854cuda3std3__45__cpo5beginE)
_ZN39_INTERNAL_ad3adcd0_4_k_cu_4759aff6_38854cuda3std3__45__cpo5beginE:
	.zero		1
	.type		_ZN39_INTERNAL_ad3adcd0_4_k_cu_4759aff6_38854cuda3std3__441_GLOBAL__N__ad3adcd0_4_k_cu_4759aff6_38856ignoreE,@object
	.size		_ZN39_INTERNAL_ad3adcd0_4_k_cu_4759aff6_38854cuda3std3__441_GLOBAL__N__ad3adcd0_4_k_cu_4759aff6_38856ignoreE,(_ZN39_INTERNAL_ad3adcd0_4_k_cu_4759aff6_38854cute7productE - _ZN39_INTERNAL_ad3adcd0_4_k_cu_4759aff6_38854cuda3std3__441_GLOBAL__N__ad3adcd0_4_k_cu_4759aff6_38856ignoreE)
_ZN39_INTERNAL_ad3adcd0_4_k_cu_4759aff6_38854cuda3std3__441_GLOBAL__N__ad3adcd0_4_k_cu_4759aff6_38856ignoreE:
	.zero		1
	.type		_ZN39_INTERNAL_ad3adcd0_4_k_cu_4759aff6_38854cute7productE,@object
	.size		_ZN39_INTERNAL_ad3adcd0_4_k_cu_4759aff6_38854cute7productE,(_ZN39_INTERNAL_ad3adcd0_4_k_cu_4759aff6_38854cuda3std3__45__cpo3endE - _ZN39_INTERNAL_ad3adcd0_4_k_cu_4759aff6_38854cute7productE)
_ZN39_INTERNAL_ad3adcd0_4_k_cu_4759aff6_38854cute7productE:
	.zero		1
	.type		_ZN39_INTERNAL_ad3adcd0_4_k_cu_4759aff6_38854cuda3std3__45__cpo3endE,@object
	.size		_ZN39_INTERNAL_ad3adcd0_4_k_cu_4759aff6_38854cuda3std3__45__cpo3endE,(_ZN39_INTERNAL_ad3adcd0_4_k_cu_4759aff6_38854cuda3std3__419piecewise_constructE - _ZN39_INTERNAL_ad3adcd0_4_k_cu_4759aff6_38854cuda3std3__45__cpo3endE)
_ZN39_INTERNAL_ad3adcd0_4_k_cu_4759aff6_38854cuda3std3__45__cpo3endE:
	.zero		1
	.type		_ZN39_INTERNAL_ad3adcd0_4_k_cu_4759aff6_38854cuda3std3__419piecewise_constructE,@object
	.size		_ZN39_INTERNAL_ad3adcd0_4_k_cu_4759aff6_38854cuda3std3__419piecewise_constructE,(_ZN39_INTERNAL_ad3adcd0_4_k_cu_4759aff6_38854cuda3std3__45__cpo4cendE - _ZN39_INTERNAL_ad3adcd0_4_k_cu_4759aff6_38854cuda3std3__419piecewise_constructE)
_ZN39_INTERNAL_ad3adcd0_4_k_cu_4759aff6_38854cuda3std3__419piecewise_constructE:
	.zero		1
	.type		_ZN39_INTERNAL_ad3adcd0_4_k_cu_4759aff6_38854cuda3std3__45__cpo4cendE,@object
	.size		_ZN39_INTERNAL_ad3adcd0_4_k_cu_4759aff6_38854cuda3std3__45__cpo4cendE,(_ZN39_INTERNAL_ad3adcd0_4_k_cu_4759aff6_38854cuda3std6ranges3__45__cpo4swapE - _ZN39_INTERNAL_ad3adcd0_4_k_cu_4759aff6_38854cuda3std3__45__cpo4cendE)
_ZN39_INTERNAL_ad3adcd0_4_k_cu_4759aff6_38854cuda3std3__45__cpo4cendE:
	.zero		1
	.type		_ZN39_INTERNAL_ad3adcd0_4_k_cu_4759aff6_38854cuda3std6ranges3__45__cpo4swapE,@object
	.size		_ZN39_INTERNAL_ad3adcd0_4_k_cu_4759aff6_38854cuda3std6ranges3__45__cpo4swapE,(.L_8 - _ZN39_INTERNAL_ad3adcd0_4_k_cu_4759aff6_38854cuda3std6ranges3__45__cpo4swapE)
_ZN39_INTERNAL_ad3adcd0_4_k_cu_4759aff6_38854cuda3std6ranges3__45__cpo4swapE:
	.zero		1
.L_8:


//--------------------- .nv.constant0._ZN7cutlass13device_kernelINS_4gemm6kernel13GemmUniversalIN4cute5tupleIJiiiiEEENS1_10collective13CollectiveMmaINS1_34MainloopSm90TmaGmmaWarpSpecializedILi4ENS5_IJNS4_1CILi2EEENSA_ILi1EEESC_EEENS1_35KernelTmaWarpSpecializedCooperativeEEENS5_IJNSA_ILi256EEENSA_ILi128EEENSA_ILi64EEEEEENS_10bfloat16_tENS5_IJlSC_lEEESK_SL_NS4_8TiledMMAINS4_8MMA_AtomIJNS4_4SM904GMMA28MMA_64x128x16_F32BF16BF16_SSILNSP_5MajorE0ELSR_0ELNSP_7ScaleInE1ELSS_1EEEEEENS4_6LayoutISD_NS5_IJSC_NSA_ILi0EEESW_EEEEENS5_IJNS4_10UnderscoreESZ_SZ_EEEEENS4_13SM90_TMA_LOADENS4_14ComposedLayoutINS4_7SwizzleILi3ELi4ELi3EEENS4_18smem_ptr_flag_bitsILi16EEENSV_INS5_IJNSA_ILi8EEESI_EEENS5_IJSI_SC_EEEEEEEvNS4_8identityENS4_23SM90_TMA_LOAD_MULTICASTES1C_vS1D_EENS_8epilogue10collective6detail29Sm90TmaWarpSpecializedAdapterINS1H_15DefaultEpilogueISK_SL_SL_NS1G_6thread17LinearCombinationISK_Li1EffLNS1L_9ScaleType4KindE0ELNS_15FloatRoundStyleE2ESK_EENS1_15EpilogueDefaultEEEEEvvEEEEvNT_6ParamsE --------------------------
	.section	.nv.constant0._ZN7cutlass13device_kernelINS_4gemm6kernel13GemmUniversalIN4cute5tupleIJiiiiEEENS1_10collective13CollectiveMmaINS1_34MainloopSm90TmaGmmaWarpSpecializedILi4ENS5_IJNS4_1CILi2EEENSA_ILi1EEESC_EEENS1_35KernelTmaWarpSpecializedCooperativeEEENS5_IJNSA_ILi256EEENSA_ILi128EEENSA_ILi64EEEEEENS_10bfloat16_tENS5_IJlSC_lEEESK_SL_NS4_8TiledMMAINS4_8MMA_AtomIJNS4_4SM904GMMA28MMA_64x128x16_F32BF16BF16_SSILNSP_5MajorE0ELSR_0ELNSP_7ScaleInE1ELSS_1EEEEEENS4_6LayoutISD_NS5_IJSC_NSA_ILi0EEESW_EEEEENS5_IJNS4_10UnderscoreESZ_SZ_EEEEENS4_13SM90_TMA_LOADENS4_14ComposedLayoutINS4_7SwizzleILi3ELi4ELi3EEENS4_18smem_ptr_flag_bitsILi16EEENSV_INS5_IJNSA_ILi8EEESI_EEENS5_IJSI_SC_EEEEEEEvNS4_8identityENS4_23SM90_TMA_LOAD_MULTICASTES1C_vS1D_EENS_8epilogue10collective6detail29Sm90TmaWarpSpecializedAdapterINS1H_15DefaultEpilogueISK_SL_SL_NS1G_6thread17LinearCombinationISK_Li1EffLNS1L_9ScaleType4KindE0ELNS_15FloatRoundStyleE2ESK_EENS1_15EpilogueDefaultEEEEEvvEEEEvNT_6ParamsE,"a",@progbits
	.sectionflags	@""
	.align	4
.nv.constant0._ZN7cutlass13device_kernelINS_4gemm6kernel13GemmUniversalIN4cute5tupleIJiiiiEEENS1_10collective13CollectiveMmaINS1_34MainloopSm90TmaGmmaWarpSpecializedILi4ENS5_IJNS4_1CILi2EEENSA_ILi1EEESC_EEENS1_35KernelTmaWarpSpecializedCooperativeEEENS5_IJNSA_ILi256EEENSA_ILi128EEENSA_ILi64EEEEEENS_10bfloat16_tENS5_IJlSC_lEEESK_SL_NS4_8TiledMMAINS4_8MMA_AtomIJNS4_4SM904GMMA28MMA_64x128x16_F32BF16BF16_SSILNSP_5MajorE0ELSR_0ELNSP_7ScaleInE1ELSS_1EEEEEENS4_6LayoutISD_NS5_IJSC_NSA_ILi0EEESW_EEEEENS5_IJNS4_10UnderscoreESZ_SZ_EEEEENS4_13SM90_TMA_LOADENS4_14ComposedLayoutINS4_7SwizzleILi3ELi4ELi3EEENS4_18smem_ptr_flag_bitsILi16EEENSV_INS5_IJNSA_ILi8EEESI_EEENS5_IJSI_SC_EEEEEEEvNS4_8identityENS4_23SM90_TMA_LOAD_MULTICASTES1C_vS1D_EENS_8epilogue10collective6detail29Sm90TmaWarpSpecializedAdapterINS1H_15DefaultEpilogueISK_SL_SL_NS1G_6thread17LinearCombinationISK_Li1EffLNS1L_9ScaleType4KindE0ELNS_15FloatRoundStyleE2ESK_EENS1_15EpilogueDefaultEEEEEvvEEEEvNT_6ParamsE:
	.zero		1664


//--------------------- SYMBOLS --------------------------

	.type		.nv.reservedSmem.offset0,@object
	.size		.nv.reservedSmem.offset0,0x4
	.type		__assertfail,@function
